	.target	sm_100a

	.elftype	@"ET_EXEC"


//--------------------- .note.nv.tkinfo           --------------------------
	.section	.note.nv.tkinfo,"",@"SHT_NOTE"
	.sectionflags	@"SHF_NOTE_NV_TKINFO"
	.tkinfo
        /*0018*/ 	.word	0x00000002
        /*0030*/ 	.string	""
        /*0030*/ 	.string	"ptxas"
        /*0030*/ 	.string	"Cuda compilation tools, release 13.0, V13.0.88"
        /*0030*/ 	.string	"Build cuda_13.0.r13.0/compiler.36424714_0"
        /*0030*/ 	.string	"-arch sm_100a -m 64 "



//--------------------- .note.nv.cuinfo           --------------------------
	.section	.note.nv.cuinfo,"",@"SHT_NOTE"
	.sectionflags	@"SHF_NOTE_NV_CUINFO"
        /*0018*/ 	.short	0x0002
        /*001a*/ 	.short	0x0064
        /*001c*/ 	.short	0x0082
	.zero		2


//--------------------- .nv.info                  --------------------------
	.section	.nv.info,"",@"SHT_CUDA_INFO"
	.align	4


	//----- nvinfo : EIATTR_REGCOUNT
	.align		4
        /*0000*/ 	.byte	0x04, 0x2f
        /*0002*/ 	.short	(.L_19 - .L_18)
	.align		4
.L_18:
        /*0004*/ 	.word	index@(_ZN7cutlass13device_kernelINS_4conv6kernel13ConvUniversalINS1_16ConvProblemShapeILNS1_8OperatorE0ELi3EEENS1_10collective14CollectiveConvINS1_47MainloopSm100TmaUmmaWarpSpecializedImplicitGemmILS5_0ELi8ELi3ELi1ELi2EN4cute5tupleIJNSA_1CILi1EEESD_SD_EEEEENSB_IJNSC_ILi64EEENSC_ILi128EEENSB_IJSG_EEEEEENS_10bfloat16_tESK_NSA_8TiledMMAINSA_8MMA_AtomIJNSA_20SM100_MMA_F16BF16_SSISK_SK_fLi64ELi128ELNSA_4UMMA5MajorE0ELSP_0ELNSO_7ScaleInE0ELSQ_0EEEEEENSA_6LayoutISE_NSB_IJNSC_ILi0EEESU_SU_EEEEENSB_IJNSA_10UnderscoreESX_SX_EEEEENS7_6detail27Sm100ImplicitGemmTileTraitsINSA_20SM90_TMA_LOAD_IM2COLENSA_14ComposedLayoutINSA_7SwizzleILi3ELi4ELi3EEENSA_18smem_ptr_flag_bitsILi16EEENST_INSB_IJNSC_ILi8EEESG_EEENSB_IJSG_SD_EEEEEEEvEENS11_INSA_13SM90_TMA_LOADES1C_vEEEENS_8epilogue10collective18CollectiveEpilogueINS1H_23Sm100TmaWarpSpecializedILi4ELi2ELi16ELb1ELb0EEEJSJ_NSB_IJNST_ISG_SD_EENST_INSC_ILi32EEESD_EEEEESK_NSB_IJNSB_IJllllEEESD_SU_EEESK_S1R_NS1H_6fusion15FusionCallbacksIS1L_NS1S_17LinearCombinationISK_fSK_fLNS_15FloatRoundStyleE2EEESJ_S1P_JEEENSA_5SM1004TMEM4LOAD26SM100_TMEM_LOAD_16dp256b4xES12_NS13_INS14_ILi2ELi4ELi3EEES17_NST_INSB_IJS18_S1N_EEENSB_IJS1N_SD_EEEEEEENSA_17SM75_U32x4_LDSM_NENSA_21SM90_TMA_STORE_IM2COLES26_NSA_17SM90_U32x4_STSM_NENSA_39AutoVectorizingCopyWithAssumedAlignmentILi128EEEEEEvvEEEEvNT_6ParamsE)
        /*0008*/ 	.word	0x0000004e


	//----- nvinfo : EIATTR_FRAME_SIZE
	.align		4
.L_19:
        /*000c*/ 	.byte	0x04, 0x11
        /*000e*/ 	.short	(.L_21 - .L_20)
	.align		4
.L_20:
        /*0010*/ 	.word	index@($__internal_2_$__cuda_sm10x_tcgen05_guardrail_trap_unallocated_columns_being_dealloced)
        /*0014*/ 	.word	0x00000008


	//----- nvinfo : EIATTR_FRAME_SIZE
	.align		4
.L_21:
        /*0018*/ 	.byte	0x04, 0x11
        /*001a*/ 	.short	(.L_23 - .L_22)
	.align		4
.L_22:
        /*001c*/ 	.word	index@($__internal_1_$__cuda_sm10x_tcgen05_guardrail_trap_phase_invalid_during_alloc)
        /*0020*/ 	.word	0x00000008


	//----- nvinfo : EIATTR_FRAME_SIZE
	.align		4
.L_23:
        /*0024*/ 	.byte	0x04, 0x11
        /*0026*/ 	.short	(.L_25 - .L_24)
	.align		4
.L_24:
        /*0028*/ 	.word	index@($__internal_0_$__cuda_sm10x_tcgen05_guardrail_trap_col_being_dealloced_not_returned_by_alloc)
        /*002c*/ 	.word	0x00000008


	//----- nvinfo : EIATTR_FRAME_SIZE
	.align		4
.L_25:
        /*0030*/ 	.byte	0x04, 0x11
        /*0032*/ 	.short	(.L_27 - .L_26)
	.align		4
.L_26:
        /*0034*/ 	.word	index@(_ZN7cutlass13device_kernelINS_4conv6kernel13ConvUniversalINS1_16ConvProblemShapeILNS1_8OperatorE0ELi3EEENS1_10collective14CollectiveConvINS1_47MainloopSm100TmaUmmaWarpSpecializedImplicitGemmILS5_0ELi8ELi3ELi1ELi2EN4cute5tupleIJNSA_1CILi1EEESD_SD_EEEEENSB_IJNSC_ILi64EEENSC_ILi128EEENSB_IJSG_EEEEEENS_10bfloat16_tESK_NSA_8TiledMMAINSA_8MMA_AtomIJNSA_20SM100_MMA_F16BF16_SSISK_SK_fLi64ELi128ELNSA_4UMMA5MajorE0ELSP_0ELNSO_7ScaleInE0ELSQ_0EEEEEENSA_6LayoutISE_NSB_IJNSC_ILi0EEESU_SU_EEEEENSB_IJNSA_10UnderscoreESX_SX_EEEEENS7_6detail27Sm100ImplicitGemmTileTraitsINSA_20SM90_TMA_LOAD_IM2COLENSA_14ComposedLayoutINSA_7SwizzleILi3ELi4ELi3EEENSA_18smem_ptr_flag_bitsILi16EEENST_INSB_IJNSC_ILi8EEESG_EEENSB_IJSG_SD_EEEEEEEvEENS11_INSA_13SM90_TMA_LOADES1C_vEEEENS_8epilogue10collective18CollectiveEpilogueINS1H_23Sm100TmaWarpSpecializedILi4ELi2ELi16ELb1ELb0EEEJSJ_NSB_IJNST_ISG_SD_EENST_INSC_ILi32EEESD_EEEEESK_NSB_IJNSB_IJllllEEESD_SU_EEESK_S1R_NS1H_6fusion15FusionCallbacksIS1L_NS1S_17LinearCombinationISK_fSK_fLNS_15FloatRoundStyleE2EEESJ_S1P_JEEENSA_5SM1004TMEM4LOAD26SM100_TMEM_LOAD_16dp256b4xES12_NS13_INS14_ILi2ELi4ELi3EEES17_NST_INSB_IJS18_S1N_EEENSB_IJS1N_SD_EEEEEEENSA_17SM75_U32x4_LDSM_NENSA_21SM90_TMA_STORE_IM2COLES26_NSA_17SM90_U32x4_STSM_NENSA_39AutoVectorizingCopyWithAssumedAlignmentILi128EEEEEEvvEEEEvNT_6ParamsE)
        /*0038*/ 	.word	0x00000008


	//----- nvinfo : EIATTR_MIN_STACK_SIZE
	.align		4
.L_27:
        /*003c*/ 	.byte	0x04, 0x12
        /*003e*/ 	.short	(.L_29 - .L_28)
	.align		4
.L_28:
        /*0040*/ 	.word	index@(_ZN7cutlass13device_kernelINS_4conv6kernel13ConvUniversalINS1_16ConvProblemShapeILNS1_8OperatorE0ELi3EEENS1_10collective14CollectiveConvINS1_47MainloopSm100TmaUmmaWarpSpecializedImplicitGemmILS5_0ELi8ELi3ELi1ELi2EN4cute5tupleIJNSA_1CILi1EEESD_SD_EEEEENSB_IJNSC_ILi64EEENSC_ILi128EEENSB_IJSG_EEEEEENS_10bfloat16_tESK_NSA_8TiledMMAINSA_8MMA_AtomIJNSA_20SM100_MMA_F16BF16_SSISK_SK_fLi64ELi128ELNSA_4UMMA5MajorE0ELSP_0ELNSO_7ScaleInE0ELSQ_0EEEEEENSA_6LayoutISE_NSB_IJNSC_ILi0EEESU_SU_EEEEENSB_IJNSA_10UnderscoreESX_SX_EEEEENS7_6detail27Sm100ImplicitGemmTileTraitsINSA_20SM90_TMA_LOAD_IM2COLENSA_14ComposedLayoutINSA_7SwizzleILi3ELi4ELi3EEENSA_18smem_ptr_flag_bitsILi16EEENST_INSB_IJNSC_ILi8EEESG_EEENSB_IJSG_SD_EEEEEEEvEENS11_INSA_13SM90_TMA_LOADES1C_vEEEENS_8epilogue10collective18CollectiveEpilogueINS1H_23Sm100TmaWarpSpecializedILi4ELi2ELi16ELb1ELb0EEEJSJ_NSB_IJNST_ISG_SD_EENST_INSC_ILi32EEESD_EEEEESK_NSB_IJNSB_IJllllEEESD_SU_EEESK_S1R_NS1H_6fusion15FusionCallbacksIS1L_NS1S_17LinearCombinationISK_fSK_fLNS_15FloatRoundStyleE2EEESJ_S1P_JEEENSA_5SM1004TMEM4LOAD26SM100_TMEM_LOAD_16dp256b4xES12_NS13_INS14_ILi2ELi4ELi3EEES17_NST_INSB_IJS18_S1N_EEENSB_IJS1N_SD_EEEEEEENSA_17SM75_U32x4_LDSM_NENSA_21SM90_TMA_STORE_IM2COLES26_NSA_17SM90_U32x4_STSM_NENSA_39AutoVectorizingCopyWithAssumedAlignmentILi128EEEEEEvvEEEEvNT_6ParamsE)
        /*0044*/ 	.word	0x00000008
.L_29:


//--------------------- .nv.compat                --------------------------
	.section	.nv.compat,"",@"SHT_CUDA_COMPAT_INFO"
	.align	4
        /*0000*/ 	.byte	0x02, 0x09, 0x01, 0x00, 0x02, 0x02, 0x02, 0x00, 0x02, 0x05, 0x05, 0x00, 0x03, 0x07, 0x01, 0x01
        /*0010*/ 	.byte	0x02, 0x03, 0x01, 0x00, 0x02, 0x06, 0x01, 0x00, 0x04, 0x0b, 0x08, 0x00, 0x09, 0x00, 0x00, 0x00
        /*0020*/ 	.byte	0x00, 0x00, 0x00, 0x00


//--------------------- .nv.info._ZN7cutlass13device_kernelINS_4conv6kernel13ConvUniversalINS1_16ConvProblemShapeILNS1_8OperatorE0ELi3EEENS1_10collective14CollectiveConvINS1_47MainloopSm100TmaUmmaWarpSpecializedImplicitGemmILS5_0ELi8ELi3ELi1ELi2EN4cute5tupleIJNSA_1CILi1EEESD_SD_EEEEENSB_IJNSC_ILi64EEENSC_ILi128EEENSB_IJSG_EEEEEENS_10bfloat16_tESK_NSA_8TiledMMAINSA_8MMA_AtomIJNSA_20SM100_MMA_F16BF16_SSISK_SK_fLi64ELi128ELNSA_4UMMA5MajorE0ELSP_0ELNSO_7ScaleInE0ELSQ_0EEEEEENSA_6LayoutISE_NSB_IJNSC_ILi0EEESU_SU_EEEEENSB_IJNSA_10UnderscoreESX_SX_EEEEENS7_6detail27Sm100ImplicitGemmTileTraitsINSA_20SM90_TMA_LOAD_IM2COLENSA_14ComposedLayoutINSA_7SwizzleILi3ELi4ELi3EEENSA_18smem_ptr_flag_bitsILi16EEENST_INSB_IJNSC_ILi8EEESG_EEENSB_IJSG_SD_EEEEEEEvEENS11_INSA_13SM90_TMA_LOADES1C_vEEEENS_8epilogue10collective18CollectiveEpilogueINS1H_23Sm100TmaWarpSpecializedILi4ELi2ELi16ELb1ELb0EEEJSJ_NSB_IJNST_ISG_SD_EENST_INSC_ILi32EEESD_EEEEESK_NSB_IJNSB_IJllllEEESD_SU_EEESK_S1R_NS1H_6fusion15FusionCallbacksIS1L_NS1S_17LinearCombinationISK_fSK_fLNS_15FloatRoundStyleE2EEESJ_S1P_JEEENSA_5SM1004TMEM4LOAD26SM100_TMEM_LOAD_16dp256b4xES12_NS13_INS14_ILi2ELi4ELi3EEES17_NST_INSB_IJS18_S1N_EEENSB_IJS1N_SD_EEEEEEENSA_17SM75_U32x4_LDSM_NENSA_21SM90_TMA_STORE_IM2COLES26_NSA_17SM90_U32x4_STSM_NENSA_39AutoVectorizingCopyWithAssumedAlignmentILi128EEEEEEvvEEEEvNT_6ParamsE --------------------------
	.section	.nv.info._ZN7cutlass13device_kernelINS_4conv6kernel13ConvUniversalINS1_16ConvProblemShapeILNS1_8OperatorE0ELi3EEENS1_10collective14CollectiveConvINS1_47MainloopSm100TmaUmmaWarpSpecializedImplicitGemmILS5_0ELi8ELi3ELi1ELi2EN4cute5tupleIJNSA_1CILi1EEESD_SD_EEEEENSB_IJNSC_ILi64EEENSC_ILi128EEENSB_IJSG_EEEEEENS_10bfloat16_tESK_NSA_8TiledMMAINSA_8MMA_AtomIJNSA_20SM100_MMA_F16BF16_SSISK_SK_fLi64ELi128ELNSA_4UMMA5MajorE0ELSP_0ELNSO_7ScaleInE0ELSQ_0EEEEEENSA_6LayoutISE_NSB_IJNSC_ILi0EEESU_SU_EEEEENSB_IJNSA_10UnderscoreESX_SX_EEEEENS7_6detail27Sm100ImplicitGemmTileTraitsINSA_20SM90_TMA_LOAD_IM2COLENSA_14ComposedLayoutINSA_7SwizzleILi3ELi4ELi3EEENSA_18smem_ptr_flag_bitsILi16EEENST_INSB_IJNSC_ILi8EEESG_EEENSB_IJSG_SD_EEEEEEEvEENS11_INSA_13SM90_TMA_LOADES1C_vEEEENS_8epilogue10collective18CollectiveEpilogueINS1H_23Sm100TmaWarpSpecializedILi4ELi2ELi16ELb1ELb0EEEJSJ_NSB_IJNST_ISG_SD_EENST_INSC_ILi32EEESD_EEEEESK_NSB_IJNSB_IJllllEEESD_SU_EEESK_S1R_NS1H_6fusion15FusionCallbacksIS1L_NS1S_17LinearCombinationISK_fSK_fLNS_15FloatRoundStyleE2EEESJ_S1P_JEEENSA_5SM1004TMEM4LOAD26SM100_TMEM_LOAD_16dp256b4xES12_NS13_INS14_ILi2ELi4ELi3EEES17_NST_INSB_IJS18_S1N_EEENSB_IJS1N_SD_EEEEEEENSA_17SM75_U32x4_LDSM_NENSA_21SM90_TMA_STORE_IM2COLES26_NSA_17SM90_U32x4_STSM_NENSA_39AutoVectorizingCopyWithAssumedAlignmentILi128EEEEEEvvEEEEvNT_6ParamsE,"",@"SHT_CUDA_INFO"
	.sectionflags	@""
	.align	4


	//----- nvinfo : EIATTR_CUDA_API_VERSION
	.align		4
        /*0000*/ 	.byte	0x04, 0x37
        /*0002*/ 	.short	(.L_31 - .L_30)
.L_30:
        /*0004*/ 	.word	0x00000082


	//----- nvinfo : EIATTR_KPARAM_INFO
	.align		4
.L_31:
        /*0008*/ 	.byte	0x04, 0x17
        /*000a*/ 	.short	(.L_33 - .L_32)
.L_32:
        /*000c*/ 	.word	0x00000000
        /*0010*/ 	.short	0x0000
        /*0012*/ 	.short	0x0000
        /*0014*/ 	.byte	0x00, 0xf0, 0x01, 0x24


	//----- nvinfo : EIATTR_AT_ENTRY_FRAGMENTS
	.align		4
.L_33:
        /*0018*/ 	.byte	0x04, 0x4f
        /*001a*/ 	.short	(.L_35 - .L_34)


	//   ....[0]....
.L_34:
        /*001c*/ 	.word	0x00000006


	//----- nvinfo : EIATTR_RESERVED_SMEM_USED
	.align		4
.L_35:
        /*0020*/ 	.byte	0x01, 0x41
	.zero		2


	//----- nvinfo : EIATTR_SPARSE_MMA_MASK
	.align		4
        /*0024*/ 	.byte	0x03, 0x50
        /*0026*/ 	.short	0x0000


	//----- nvinfo : EIATTR_TCGEN05_1CTA_USED
	.align		4
        /*0028*/ 	.byte	0x01, 0x51
	.zero		2


	//----- nvinfo : EIATTR_MAXREG_COUNT
	.align		4
        /*002c*/ 	.byte	0x03, 0x1b
        /*002e*/ 	.short	0x00ff


	//----- nvinfo : EIATTR_NUM_BARRIERS
	.align		4
        /*0030*/ 	.byte	0x02, 0x4c
        /*0032*/ 	.byte	0x07
	.zero		1


	//----- nvinfo : EIATTR_EXTERNS
	.align		4
        /*0034*/ 	.byte	0x04, 0x0f
        /*0036*/ 	.short	(.L_37 - .L_36)


	//   ....[0]....
	.align		4
.L_36:
        /*0038*/ 	.word	index@(__assertfail)


	//----- nvinfo : EIATTR_MERCURY_ISA_VERSION
	.align		4
.L_37:
        /*003c*/ 	.byte	0x03, 0x5f
        /*003e*/ 	.short	0x0101


	//----- nvinfo : EIATTR_INT_WARP_WIDE_INSTR_OFFSETS
	.align		4
        /*0040*/ 	.byte	0x04, 0x31
        /*0042*/ 	.short	(.L_39 - .L_38)


	//   ....[0]....
.L_38:
        /*0044*/ 	.word	0x00003ea0


	//   ....[1]....
        /*0048*/ 	.word	0x00003ec0


	//   ....[2]....
        /*004c*/ 	.word	0x00003ef0


	//   ....[3]....
        /*0050*/ 	.word	0x00004c80


	//   ....[4]....
        /*0054*/ 	.word	0x00004cf0


	//   ....[5]....
        /*0058*/ 	.word	0x00004e00


	//   ....[6]....
        /*005c*/ 	.word	0x00004e80


	//   ....[7]....
        /*0060*/ 	.word	0x00004f80


	//   ....[8]....
        /*0064*/ 	.word	0x00005020


	//   ....[9]....
        /*0068*/ 	.word	0x00005110


	//   ....[10]....
        /*006c*/ 	.word	0x00005210


	//----- nvinfo : EIATTR_COOP_GROUP_MASK_REGIDS
	.align		4
.L_39:
        /*0070*/ 	.byte	0x04, 0x29
        /*0072*/ 	.short	(.L_41 - .L_40)


	//   ....[0]....
.L_40:
        /*0074*/ 	.word	0xffffffff


	//   ....[1]....
        /*0078*/ 	.word	0xffffffff


	//   ....[2]....
        /*007c*/ 	.word	0xffffffff


	//   ....[3]....
        /*0080*/ 	.word	0xffffffff


	//   ....[4]....
        /*0084*/ 	.word	0xffffffff


	//   ....[5]....
        /*0088*/ 	.word	0xffffffff


	//   ....[6]....
        /*008c*/ 	.word	0xffffffff


	//   ....[7]....
        /*0090*/ 	.word	0xffffffff


	//   ....[8]....
        /*0094*/ 	.word	0xffffffff


	//   ....[9]....
        /*0098*/ 	.word	0xffffffff


	//   ....[10]....
        /*009c*/ 	.word	0xffffffff


	//   ....[11]....
        /*00a0*/ 	.word	0xffffffff


	//----- nvinfo : EIATTR_COOP_GROUP_INSTR_OFFSETS
	.align		4
.L_41:
        /*00a4*/ 	.byte	0x04, 0x28
        /*00a6*/ 	.short	(.L_43 - .L_42)


	//   ....[0]....
.L_42:
        /*00a8*/ 	.word	0x00000090


	//   ....[1]....
        /*00ac*/ 	.word	0x00000500


	//   ....[2]....
        /*00b0*/ 	.word	0x000006f0


	//   ....[3]....
        /*00b4*/ 	.word	0x00000890


	//   ....[4]....
        /*00b8*/ 	.word	0x00000990


	//   ....[5]....
        /*00bc*/ 	.word	0x00000ae0


	//   ....[6]....
        /*00c0*/ 	.word	0x00002300


	//   ....[7]....
        /*00c4*/ 	.word	0x000031e0


	//   ....[8]....
        /*00c8*/ 	.word	0x000033f0


	//   ....[9]....
        /*00cc*/ 	.word	0x00003420


	//   ....[10]....
        /*00d0*/ 	.word	0x00003d80


	//   ....[11]....
        /*00d4*/ 	.word	0x00003fc0


	//----- nvinfo : EIATTR_VRC_CTA_INIT_COUNT
	.align		4
.L_43:
        /*00d8*/ 	.byte	0x02, 0x4a
        /*00da*/ 	.byte	0x80
	.zero		1


	//----- nvinfo : EIATTR_SYSCALL_OFFSETS
	.align		4
        /*00dc*/ 	.byte	0x04, 0x46
        /*00de*/ 	.short	(.L_45 - .L_44)


	//   ....[0]....
.L_44:
        /*00e0*/ 	.word	0x00005e50


	//   ....[1]....
        /*00e4*/ 	.word	0x00005f40


	//   ....[2]....
        /*00e8*/ 	.word	0x000068a0


	//   ....[3]....
        /*00ec*/ 	.word	0x00007180


	//   ....[4]....
        /*00f0*/ 	.word	0x00007a30


	//   ....[5]....
        /*00f4*/ 	.word	0x000082d0


	//----- nvinfo : EIATTR_MBARRIER_INSTR_OFFSETS
	.align		4
.L_45:
        /*00f8*/ 	.byte	0x04, 0x39
        /*00fa*/ 	.short	(.L_47 - .L_46)


	//   ....[0]....
.L_46:
        /*00fc*/ 	.word	0x000005e0
        /*0100*/ 	.word	0x000000ff
        /*0104*/ 	.word	0x00000000
        /*0108*/ 	.short	0x0100
        /*010a*/ 	.byte	0x04
	.zero		1


	//   ....[1]....
        /*010c*/ 	.word	0x000005f0
        /*0110*/ 	.word	0x000000ff
        /*0114*/ 	.word	0x00000040
        /*0118*/ 	.short	0x0100
        /*011a*/ 	.byte	0x04
	.zero		1


	//   ....[2]....
        /*011c*/ 	.word	0x00000600
        /*0120*/ 	.word	0x000000ff
        /*0124*/ 	.word	0x00000008
        /*0128*/ 	.short	0x0100
        /*012a*/ 	.byte	0x04
	.zero		1


	//   ....[3]....
        /*012c*/ 	.word	0x00000610
        /*0130*/ 	.word	0x000000ff
        /*0134*/ 	.word	0x00000048
        /*0138*/ 	.short	0x0100
        /*013a*/ 	.byte	0x04
	.zero		1


	//   ....[4]....
        /*013c*/ 	.word	0x00000620
        /*0140*/ 	.word	0x000000ff
        /*0144*/ 	.word	0x00000010
        /*0148*/ 	.short	0x0100
        /*014a*/ 	.byte	0x04
	.zero		1


	//   ....[5]....
        /*014c*/ 	.word	0x00000630
        /*0150*/ 	.word	0x000000ff
        /*0154*/ 	.word	0x00000050
        /*0158*/ 	.short	0x0100
        /*015a*/ 	.byte	0x04
	.zero		1


	//   ....[6]....
        /*015c*/ 	.word	0x00000640
        /*0160*/ 	.word	0x000000ff
        /*0164*/ 	.word	0x00000018
        /*0168*/ 	.short	0x0100
        /*016a*/ 	.byte	0x04
	.zero		1


	//   ....[7]....
        /*016c*/ 	.word	0x00000650
        /*0170*/ 	.word	0x000000ff
        /*0174*/ 	.word	0x00000058
        /*0178*/ 	.short	0x0100
        /*017a*/ 	.byte	0x04
	.zero		1


	//   ....[8]....
        /*017c*/ 	.word	0x00000660
        /*0180*/ 	.word	0x000000ff
        /*0184*/ 	.word	0x00000020
        /*0188*/ 	.short	0x0100
        /*018a*/ 	.byte	0x04
	.zero		1


	//   ....[9]....
        /*018c*/ 	.word	0x00000670
        /*0190*/ 	.word	0x000000ff
        /*0194*/ 	.word	0x00000060
        /*0198*/ 	.short	0x0100
        /*019a*/ 	.byte	0x04
	.zero		1


	//   ....[10]....
        /*019c*/ 	.word	0x00000680
        /*01a0*/ 	.word	0x000000ff
        /*01a4*/ 	.word	0x00000028
        /*01a8*/ 	.short	0x0100
        /*01aa*/ 	.byte	0x04
	.zero		1


	//   ....[11]....
        /*01ac*/ 	.word	0x00000690
        /*01b0*/ 	.word	0x000000ff
        /*01b4*/ 	.word	0x00000068
        /*01b8*/ 	.short	0x0100
        /*01ba*/ 	.byte	0x04
	.zero		1


	//   ....[12]....
        /*01bc*/ 	.word	0x000006a0
        /*01c0*/ 	.word	0x000000ff
        /*01c4*/ 	.word	0x00000030
        /*01c8*/ 	.short	0x0100
        /*01ca*/ 	.byte	0x04
	.zero		1


	//   ....[13]....
        /*01cc*/ 	.word	0x000006b0
        /*01d0*/ 	.word	0x000000ff
        /*01d4*/ 	.word	0x00000070
        /*01d8*/ 	.short	0x0100
        /*01da*/ 	.byte	0x04
	.zero		1


	//   ....[14]....
        /*01dc*/ 	.word	0x000006c0
        /*01e0*/ 	.word	0x000000ff
        /*01e4*/ 	.word	0x00000038
        /*01e8*/ 	.short	0x0100
        /*01ea*/ 	.byte	0x04
	.zero		1


	//   ....[15]....
        /*01ec*/ 	.word	0x000006d0
        /*01f0*/ 	.word	0x000000ff
        /*01f4*/ 	.word	0x00000078
        /*01f8*/ 	.short	0x0100
        /*01fa*/ 	.byte	0x04
	.zero		1


	//   ....[16]....
        /*01fc*/ 	.word	0x00000800
        /*0200*/ 	.word	0x000000ff
        /*0204*/ 	.word	0x00000080
        /*0208*/ 	.short	0x0100
        /*020a*/ 	.byte	0x04
	.zero		1


	//   ....[17]....
        /*020c*/ 	.word	0x00000810
        /*0210*/ 	.word	0x000000ff
        /*0214*/ 	.word	0x000000a0
        /*0218*/ 	.short	0x0100
        /*021a*/ 	.byte	0x04
	.zero		1


	//   ....[18]....
        /*021c*/ 	.word	0x00000820
        /*0220*/ 	.word	0x000000ff
        /*0224*/ 	.word	0x00000088
        /*0228*/ 	.short	0x0100
        /*022a*/ 	.byte	0x04
	.zero		1


	//   ....[19]....
        /*022c*/ 	.word	0x00000830
        /*0230*/ 	.word	0x000000ff
        /*0234*/ 	.word	0x000000a8
        /*0238*/ 	.short	0x0100
        /*023a*/ 	.byte	0x04
	.zero		1


	//   ....[20]....
        /*023c*/ 	.word	0x00000840
        /*0240*/ 	.word	0x000000ff
        /*0244*/ 	.word	0x00000090
        /*0248*/ 	.short	0x0100
        /*024a*/ 	.byte	0x04
	.zero		1


	//   ....[21]....
        /*024c*/ 	.word	0x00000850
        /*0250*/ 	.word	0x000000ff
        /*0254*/ 	.word	0x000000b0
        /*0258*/ 	.short	0x0100
        /*025a*/ 	.byte	0x04
	.zero		1


	//   ....[22]....
        /*025c*/ 	.word	0x00000860
        /*0260*/ 	.word	0x000000ff
        /*0264*/ 	.word	0x00000098
        /*0268*/ 	.short	0x0100
        /*026a*/ 	.byte	0x04
	.zero		1


	//   ....[23]....
        /*026c*/ 	.word	0x00000870
        /*0270*/ 	.word	0x000000ff
        /*0274*/ 	.word	0x000000b8
        /*0278*/ 	.short	0x0100
        /*027a*/ 	.byte	0x04
	.zero		1


	//   ....[24]....
        /*027c*/ 	.word	0x00000960
        /*0280*/ 	.word	0x000000ff
        /*0284*/ 	.word	0x000000c0
        /*0288*/ 	.short	0x0100
        /*028a*/ 	.byte	0x06
	.zero		1


	//   ....[25]....
        /*028c*/ 	.word	0x00000970
        /*0290*/ 	.word	0x000000ff
        /*0294*/ 	.word	0x000000c8
        /*0298*/ 	.short	0x0100
        /*029a*/ 	.byte	0x06
	.zero		1


	//   ....[26]....
        /*029c*/ 	.word	0x00000ab0
        /*02a0*/ 	.word	0x000000ff
        /*02a4*/ 	.word	0x000000d0
        /*02a8*/ 	.short	0x0100
        /*02aa*/ 	.byte	0x06
	.zero		1


	//   ....[27]....
        /*02ac*/ 	.word	0x00000ac0
        /*02b0*/ 	.word	0x000000ff
        /*02b4*/ 	.word	0x000000d8
        /*02b8*/ 	.short	0x0100
        /*02ba*/ 	.byte	0x06
	.zero		1


	//   ....[28]....
        /*02bc*/ 	.word	0x00000c10
        /*02c0*/ 	.word	0x000000ff
        /*02c4*/ 	.word	0x000000e0
        /*02c8*/ 	.short	0x0100
        /*02ca*/ 	.byte	0x04
	.zero		1


	//   ....[29]....
        /*02cc*/ 	.word	0x00000c20
        /*02d0*/ 	.word	0x000000ff
        /*02d4*/ 	.word	0x000000f0
        /*02d8*/ 	.short	0x0100
        /*02da*/ 	.byte	0x04
	.zero		1


	//   ....[30]....
        /*02dc*/ 	.word	0x00000c30
        /*02e0*/ 	.word	0x000000ff
        /*02e4*/ 	.word	0x000000e8
        /*02e8*/ 	.short	0x0100
        /*02ea*/ 	.byte	0x04
	.zero		1


	//   ....[31]....
        /*02ec*/ 	.word	0x00000c40
        /*02f0*/ 	.word	0x000000ff
        /*02f4*/ 	.word	0x000000f8
        /*02f8*/ 	.short	0x0100
        /*02fa*/ 	.byte	0x04
	.zero		1


	//   ....[32]....
        /*02fc*/ 	.word	0x000015c0
        /*0300*/ 	.word	0x000000ff
        /*0304*/ 	.word	0x00000040
        /*0308*/ 	.short	0x010a
        /*030a*/ 	.byte	0x04
	.zero		1


	//   ....[33]....
        /*030c*/ 	.word	0x000018d0
        /*0310*/ 	.word	0x000000ff
        /*0314*/ 	.word	0x00000040
        /*0318*/ 	.short	0x010a
        /*031a*/ 	.byte	0x09
	.zero		1


	//   ....[34]....
        /*031c*/ 	.word	0x00001a40
        /*0320*/ 	.word	0x000000ff
        /*0324*/ 	.word	0x00000040
        /*0328*/ 	.short	0x010a
        /*032a*/ 	.byte	0x08
	.zero		1


	//   ....[35]....
        /*032c*/ 	.word	0x00001c60
        /*0330*/ 	.word	0x000000ff
        /*0334*/ 	.word	0x000000c8
        /*0338*/ 	.short	0x0101
        /*033a*/ 	.byte	0x1e
	.zero		1


	//   ....[36]....
        /*033c*/ 	.word	0x00001c90
        /*0340*/ 	.word	0x000000ff
        /*0344*/ 	.word	0x00000040
        /*0348*/ 	.short	0x010a
        /*034a*/ 	.byte	0x04
	.zero		1


	//   ....[37]....
        /*034c*/ 	.word	0x00001f70
        /*0350*/ 	.word	0x000000ff
        /*0354*/ 	.word	0x00000040
        /*0358*/ 	.short	0x010a
        /*035a*/ 	.byte	0x09
	.zero		1


	//   ....[38]....
        /*035c*/ 	.word	0x000020e0
        /*0360*/ 	.word	0x000000ff
        /*0364*/ 	.word	0x00000040
        /*0368*/ 	.short	0x010a
        /*036a*/ 	.byte	0x08
	.zero		1


	//   ....[39]....
        /*036c*/ 	.word	0x00002310
        /*0370*/ 	.word	0x000000ff
        /*0374*/ 	.word	0x000000d0
        /*0378*/ 	.short	0x010a
        /*037a*/ 	.byte	0x1e
	.zero		1


	//   ....[40]....
        /*037c*/ 	.word	0x000023d0
        /*0380*/ 	.word	0x000000ff
        /*0384*/ 	.word	0x00000000
        /*0388*/ 	.short	0x0101
        /*038a*/ 	.byte	0x04
	.zero		1


	//   ....[41]....
        /*038c*/ 	.word	0x000029d0
        /*0390*/ 	.word	0x000000ff
        /*0394*/ 	.word	0x00000000
        /*0398*/ 	.short	0x010a
        /*039a*/ 	.byte	0x04
	.zero		1


	//   ....[42]....
        /*039c*/ 	.word	0x00002a70
        /*03a0*/ 	.word	0x000000ff
        /*03a4*/ 	.word	0x00000000
        /*03a8*/ 	.short	0x010a
        /*03aa*/ 	.byte	0x05
	.zero		1


	//   ....[43]....
        /*03ac*/ 	.word	0x00002b10
        /*03b0*/ 	.word	0x000000ff
        /*03b4*/ 	.word	0x00000000
        /*03b8*/ 	.short	0x010a
        /*03ba*/ 	.byte	0x05
	.zero		1


	//   ....[44]....
        /*03bc*/ 	.word	0x00002bb0
        /*03c0*/ 	.word	0x000000ff
        /*03c4*/ 	.word	0x00000000
        /*03c8*/ 	.short	0x010a
        /*03ca*/ 	.byte	0x05
	.zero		1


	//   ....[45]....
        /*03cc*/ 	.word	0x00002c50
        /*03d0*/ 	.word	0x000000ff
        /*03d4*/ 	.word	0x00000000
        /*03d8*/ 	.short	0x010a
        /*03da*/ 	.byte	0x05
	.zero		1


	//   ....[46]....
        /*03dc*/ 	.word	0x00002cf0
        /*03e0*/ 	.word	0x000000ff
        /*03e4*/ 	.word	0x00000000
        /*03e8*/ 	.short	0x010a
        /*03ea*/ 	.byte	0x05
	.zero		1


	//   ....[47]....
        /*03ec*/ 	.word	0x00002d90
        /*03f0*/ 	.word	0x000000ff
        /*03f4*/ 	.word	0x00000000
        /*03f8*/ 	.short	0x010a
        /*03fa*/ 	.byte	0x05
	.zero		1


	//   ....[48]....
        /*03fc*/ 	.word	0x00002e40
        /*0400*/ 	.word	0x00000000
        /*0404*/ 	.word	0x00000000
        /*0408*/ 	.short	0x010a
        /*040a*/ 	.byte	0xff
	.zero		1


	//   ....[49]....
        /*040c*/ 	.word	0x00002f90
        /*0410*/ 	.word	0x000000ff
        /*0414*/ 	.word	0x000000d8
        /*0418*/ 	.short	0x010a
        /*041a*/ 	.byte	0x04
	.zero		1


	//   ....[50]....
        /*041c*/ 	.word	0x00003030
        /*0420*/ 	.word	0x000000ff
        /*0424*/ 	.word	0x000000d0
        /*0428*/ 	.short	0x010a
        /*042a*/ 	.byte	0x04
	.zero		1


	//   ....[51]....
        /*042c*/ 	.word	0x000030d0
        /*0430*/ 	.word	0x000000ff
        /*0434*/ 	.word	0x00000000
        /*0438*/ 	.short	0x0101
        /*043a*/ 	.byte	0x05
	.zero		1


	//   ....[52]....
        /*043c*/ 	.word	0x00003110
        /*0440*/ 	.word	0x000000ff
        /*0444*/ 	.word	0x000000d8
        /*0448*/ 	.short	0x0106
        /*044a*/ 	.byte	0x04
	.zero		1


	//   ....[53]....
        /*044c*/ 	.word	0x00003150
        /*0450*/ 	.word	0x00000000
        /*0454*/ 	.word	0x000000d8
        /*0458*/ 	.short	0x010a
        /*045a*/ 	.byte	0xff
	.zero		1


	//   ....[54]....
        /*045c*/ 	.word	0x000036c0
        /*0460*/ 	.word	0x000000ff
        /*0464*/ 	.word	0x000000d0
        /*0468*/ 	.short	0x010a
        /*046a*/ 	.byte	0x14
	.zero		1


	//   ....[55]....
        /*046c*/ 	.word	0x00003770
        /*0470*/ 	.word	0x000000ff
        /*0474*/ 	.word	0x00000000
        /*0478*/ 	.short	0x0101
        /*047a*/ 	.byte	0x19
	.zero		1


	//   ....[56]....
        /*047c*/ 	.word	0x00003780
        /*0480*/ 	.word	0x000000ff
        /*0484*/ 	.word	0x000000f0
        /*0488*/ 	.short	0x010a
        /*048a*/ 	.byte	0x18
	.zero		1


	//   ....[57]....
        /*048c*/ 	.word	0x00003830
        /*0490*/ 	.word	0x000000ff
        /*0494*/ 	.word	0x00000000
        /*0498*/ 	.short	0x010a
        /*049a*/ 	.byte	0x04
	.zero		1


	//   ....[58]....
        /*049c*/ 	.word	0x00003880
        /*04a0*/ 	.word	0x000000ff
        /*04a4*/ 	.word	0x00000000
        /*04a8*/ 	.short	0x010a
        /*04aa*/ 	.byte	0x12
	.zero		1


	//   ....[59]....
        /*04ac*/ 	.word	0x000039d0
        /*04b0*/ 	.word	0x000000ff
        /*04b4*/ 	.word	0x00000000
        /*04b8*/ 	.short	0x010a
        /*04ba*/ 	.byte	0x05
	.zero		1


	//   ....[60]....
        /*04bc*/ 	.word	0x00003cd0
        /*04c0*/ 	.word	0x000000ff
        /*04c4*/ 	.word	0x00000000
        /*04c8*/ 	.short	0x010a
        /*04ca*/ 	.byte	0x04
	.zero		1


	//   ....[61]....
        /*04cc*/ 	.word	0x00003d60
        /*04d0*/ 	.word	0x000000ff
        /*04d4*/ 	.word	0x00000000
        /*04d8*/ 	.short	0x010a
        /*04da*/ 	.byte	0x04
	.zero		1


	//   ....[62]....
        /*04dc*/ 	.word	0x00004330
        /*04e0*/ 	.word	0x000000ff
        /*04e4*/ 	.word	0x000000d0
        /*04e8*/ 	.short	0x010a
        /*04ea*/ 	.byte	0x14
	.zero		1


	//   ....[63]....
        /*04ec*/ 	.word	0x000043d0
        /*04f0*/ 	.word	0x000000ff
        /*04f4*/ 	.word	0x00000000
        /*04f8*/ 	.short	0x0101
        /*04fa*/ 	.byte	0x2f
	.zero		1


	//   ....[64]....
        /*04fc*/ 	.word	0x00004920
        /*0500*/ 	.word	0x000000ff
        /*0504*/ 	.word	0x000000c8
        /*0508*/ 	.short	0x010a
        /*050a*/ 	.byte	0x14
	.zero		1


	//   ....[65]....
        /*050c*/ 	.word	0x00004ac0
        /*0510*/ 	.word	0x000000ff
        /*0514*/ 	.word	0x000000a0
        /*0518*/ 	.short	0x010a
        /*051a*/ 	.byte	0x14
	.zero		1


	//   ....[66]....
        /*051c*/ 	.word	0x00004d90
        /*0520*/ 	.word	0x000000ff
        /*0524*/ 	.word	0x00000080
        /*0528*/ 	.short	0x010b
        /*052a*/ 	.byte	0x14
	.zero		1


	//   ....[67]....
        /*052c*/ 	.word	0x00004da0
        /*0530*/ 	.word	0x000000ff
        /*0534*/ 	.word	0x00000000
        /*0538*/ 	.short	0x0101
        /*053a*/ 	.byte	0x35
	.zero		1


	//   ....[68]....
        /*053c*/ 	.word	0x00004dc0
        /*0540*/ 	.word	0x000000ff
        /*0544*/ 	.word	0x000000a8
        /*0548*/ 	.short	0x010a
        /*054a*/ 	.byte	0x14
	.zero		1


	//   ....[69]....
        /*054c*/ 	.word	0x00004f10
        /*0550*/ 	.word	0x000000ff
        /*0554*/ 	.word	0x00000088
        /*0558*/ 	.short	0x010b
        /*055a*/ 	.byte	0x14
	.zero		1


	//   ....[70]....
        /*055c*/ 	.word	0x00004f20
        /*0560*/ 	.word	0x000000ff
        /*0564*/ 	.word	0x00000000
        /*0568*/ 	.short	0x0101
        /*056a*/ 	.byte	0x32
	.zero		1


	//   ....[71]....
        /*056c*/ 	.word	0x00004f40
        /*0570*/ 	.word	0x000000ff
        /*0574*/ 	.word	0x000000b0
        /*0578*/ 	.short	0x010a
        /*057a*/ 	.byte	0x14
	.zero		1


	//   ....[72]....
        /*057c*/ 	.word	0x000050b0
        /*0580*/ 	.word	0x000000ff
        /*0584*/ 	.word	0x00000090
        /*0588*/ 	.short	0x010b
        /*058a*/ 	.byte	0x14
	.zero		1


	//   ....[73]....
        /*058c*/ 	.word	0x000050c0
        /*0590*/ 	.word	0x000000ff
        /*0594*/ 	.word	0x00000000
        /*0598*/ 	.short	0x0101
        /*059a*/ 	.byte	0x31
	.zero		1


	//   ....[74]....
        /*059c*/ 	.word	0x000050d0
        /*05a0*/ 	.word	0x000000ff
        /*05a4*/ 	.word	0x000000b8
        /*05a8*/ 	.short	0x010a
        /*05aa*/ 	.byte	0x14
	.zero		1


	//   ....[75]....
        /*05ac*/ 	.word	0x00005280
        /*05b0*/ 	.word	0x000000ff
        /*05b4*/ 	.word	0x00000098
        /*05b8*/ 	.short	0x010b
        /*05ba*/ 	.byte	0x14
	.zero		1


	//   ....[76]....
        /*05bc*/ 	.word	0x00005290
        /*05c0*/ 	.word	0x000000ff
        /*05c4*/ 	.word	0x00000000
        /*05c8*/ 	.short	0x0101
        /*05ca*/ 	.byte	0x30
	.zero		1


	//   ....[77]....
        /*05cc*/ 	.word	0x000052c0
        /*05d0*/ 	.word	0x000000ff
        /*05d4*/ 	.word	0x000000a0
        /*05d8*/ 	.short	0x010a
        /*05da*/ 	.byte	0x14
	.zero		1


	//   ....[78]....
        /*05dc*/ 	.word	0x000052e0
        /*05e0*/ 	.word	0x000000ff
        /*05e4*/ 	.word	0x000000a8
        /*05e8*/ 	.short	0x010a
        /*05ea*/ 	.byte	0x14
	.zero		1


	//   ....[79]....
        /*05ec*/ 	.word	0x00005300
        /*05f0*/ 	.word	0x000000ff
        /*05f4*/ 	.word	0x000000b0
        /*05f8*/ 	.short	0x010a
        /*05fa*/ 	.byte	0x14
	.zero		1


	//   ....[80]....
        /*05fc*/ 	.word	0x00005340
        /*0600*/ 	.word	0x00000000
        /*0604*/ 	.word	0x000000b8
        /*0608*/ 	.short	0x010a
        /*060a*/ 	.byte	0xff
	.zero		1


	//   ....[81]....
        /*060c*/ 	.word	0x000056f0
        /*0610*/ 	.word	0x000000ff
        /*0614*/ 	.word	0x000000d0
        /*0618*/ 	.short	0x010a
        /*061a*/ 	.byte	0x31
	.zero		1


	//   ....[82]....
        /*061c*/ 	.word	0x000057c0
        /*0620*/ 	.word	0x000000ff
        /*0624*/ 	.word	0x00000000
        /*0628*/ 	.short	0x0101
        /*062a*/ 	.byte	0x04
	.zero		1


	//   ....[83]....
        /*062c*/ 	.word	0x00006440
        /*0630*/ 	.word	0x000000ff
        /*0634*/ 	.word	0x00000080
        /*0638*/ 	.short	0x010a
        /*063a*/ 	.byte	0x31
	.zero		1


	//   ....[84]....
        /*063c*/ 	.word	0x000064d0
        /*0640*/ 	.word	0x00000046
        /*0644*/ 	.word	0x000000e0
        /*0648*/ 	.short	0x010a
        /*064a*/ 	.byte	0xff
	.zero		1


	//   ....[85]....
        /*064c*/ 	.word	0x000066a0
        /*0650*/ 	.word	0x000000ff
        /*0654*/ 	.word	0x00000080
        /*0658*/ 	.short	0x010a
        /*065a*/ 	.byte	0x31
	.zero		1


	//   ....[86]....
        /*065c*/ 	.word	0x00006780
        /*0660*/ 	.word	0x00000046
        /*0664*/ 	.word	0x000000e0
        /*0668*/ 	.short	0x010a
        /*066a*/ 	.byte	0xff
	.zero		1


	//   ....[87]....
        /*066c*/ 	.word	0x00006ee0
        /*0670*/ 	.word	0x00000000
        /*0674*/ 	.word	0x00000000
        /*0678*/ 	.short	0x0101
        /*067a*/ 	.byte	0xff
	.zero		1


	//   ....[88]....
        /*067c*/ 	.word	0x00006ef0
        /*0680*/ 	.word	0x00000004
        /*0684*/ 	.word	0x00000080
        /*0688*/ 	.short	0x010a
        /*068a*/ 	.byte	0xff
	.zero		1


	//   ....[89]....
        /*068c*/ 	.word	0x00006fb0
        /*0690*/ 	.word	0x00000004
        /*0694*/ 	.word	0x00000080
        /*0698*/ 	.short	0x010a
        /*069a*/ 	.byte	0xff
	.zero		1


	//   ....[90]....
        /*069c*/ 	.word	0x00007790
        /*06a0*/ 	.word	0x00000000
        /*06a4*/ 	.word	0x00000000
        /*06a8*/ 	.short	0x0101
        /*06aa*/ 	.byte	0xff
	.zero		1


	//   ....[91]....
        /*06ac*/ 	.word	0x000077b0
        /*06b0*/ 	.word	0x00000002
        /*06b4*/ 	.word	0x00000080
        /*06b8*/ 	.short	0x010a
        /*06ba*/ 	.byte	0xff
	.zero		1


	//   ....[92]....
        /*06bc*/ 	.word	0x00007860
        /*06c0*/ 	.word	0x00000002
        /*06c4*/ 	.word	0x00000080
        /*06c8*/ 	.short	0x010a
        /*06ca*/ 	.byte	0xff
	.zero		1


	//   ....[93]....
        /*06cc*/ 	.word	0x00008030
        /*06d0*/ 	.word	0x00000000
        /*06d4*/ 	.word	0x00000000
        /*06d8*/ 	.short	0x0101
        /*06da*/ 	.byte	0xff
	.zero		1


	//   ....[94]....
        /*06dc*/ 	.word	0x00008050
        /*06e0*/ 	.word	0x00000003
        /*06e4*/ 	.word	0x00000080
        /*06e8*/ 	.short	0x010a
        /*06ea*/ 	.byte	0xff
	.zero		1


	//   ....[95]....
        /*06ec*/ 	.word	0x00008100
        /*06f0*/ 	.word	0x00000003
        /*06f4*/ 	.word	0x00000080
        /*06f8*/ 	.short	0x010a
        /*06fa*/ 	.byte	0xff
	.zero		1


	//   ....[96]....
        /*06fc*/ 	.word	0x00008510
        /*0700*/ 	.word	0x000000ff
        /*0704*/ 	.word	0x00000000
        /*0708*/ 	.short	0x0101
        /*070a*/ 	.byte	0x04
	.zero		1


	//   ....[97]....
        /*070c*/ 	.word	0x00008940
        /*0710*/ 	.word	0x00000000
        /*0714*/ 	.word	0x00000000
        /*0718*/ 	.short	0x0101
        /*071a*/ 	.byte	0xff
	.zero		1


	//   ....[98]....
        /*071c*/ 	.word	0x00008bc0
        /*0720*/ 	.word	0x000000ff
        /*0724*/ 	.word	0x00000000
        /*0728*/ 	.short	0x0101
        /*072a*/ 	.byte	0x04
	.zero		1


	//   ....[99]....
        /*072c*/ 	.word	0x00008bf0
        /*0730*/ 	.word	0x00000000
        /*0734*/ 	.word	0x00000040
        /*0738*/ 	.short	0x010a
        /*073a*/ 	.byte	0xff
	.zero		1


	//   ....[100]....
        /*073c*/ 	.word	0x00008c50
        /*0740*/ 	.word	0x00000000
        /*0744*/ 	.word	0x00000040
        /*0748*/ 	.short	0x010a
        /*074a*/ 	.byte	0xff
	.zero		1


	//   ....[101]....
        /*074c*/ 	.word	0x00008cb0
        /*0750*/ 	.word	0x00000000
        /*0754*/ 	.word	0x000000d0
        /*0758*/ 	.short	0x010a
        /*075a*/ 	.byte	0xff
	.zero		1


	//   ....[102]....
        /*075c*/ 	.word	0x00008d10
        /*0760*/ 	.word	0x00000000
        /*0764*/ 	.word	0x00000000
        /*0768*/ 	.short	0x010a
        /*076a*/ 	.byte	0xff
	.zero		1


	//   ....[103]....
        /*076c*/ 	.word	0x00008d70
        /*0770*/ 	.word	0x00000000
        /*0774*/ 	.word	0x00000000
        /*0778*/ 	.short	0x010a
        /*077a*/ 	.byte	0xff
	.zero		1


	//   ....[104]....
        /*077c*/ 	.word	0x00008dd0
        /*0780*/ 	.word	0x00000000
        /*0784*/ 	.word	0x00000000
        /*0788*/ 	.short	0x010a
        /*078a*/ 	.byte	0xff
	.zero		1


	//   ....[105]....
        /*078c*/ 	.word	0x00008e30
        /*0790*/ 	.word	0x00000000
        /*0794*/ 	.word	0x00000000
        /*0798*/ 	.short	0x010a
        /*079a*/ 	.byte	0xff
	.zero		1


	//   ....[106]....
        /*079c*/ 	.word	0x00008e90
        /*07a0*/ 	.word	0x00000000
        /*07a4*/ 	.word	0x00000000
        /*07a8*/ 	.short	0x010a
        /*07aa*/ 	.byte	0xff
	.zero		1


	//   ....[107]....
        /*07ac*/ 	.word	0x00008ef0
        /*07b0*/ 	.word	0x00000000
        /*07b4*/ 	.word	0x00000000
        /*07b8*/ 	.short	0x010a
        /*07ba*/ 	.byte	0xff
	.zero		1


	//   ....[108]....
        /*07bc*/ 	.word	0x00008f50
        /*07c0*/ 	.word	0x00000000
        /*07c4*/ 	.word	0x00000000
        /*07c8*/ 	.short	0x010a
        /*07ca*/ 	.byte	0xff
	.zero		1


	//   ....[109]....
        /*07cc*/ 	.word	0x00008fb0
        /*07d0*/ 	.word	0x00000004
        /*07d4*/ 	.word	0x000000d8
        /*07d8*/ 	.short	0x010a
        /*07da*/ 	.byte	0xff
	.zero		1


	//   ....[110]....
        /*07dc*/ 	.word	0x00009010
        /*07e0*/ 	.word	0x00000004
        /*07e4*/ 	.word	0x000000d0
        /*07e8*/ 	.short	0x010a
        /*07ea*/ 	.byte	0xff
	.zero		1


	//   ....[111]....
        /*07ec*/ 	.word	0x00009070
        /*07f0*/ 	.word	0x00000000
        /*07f4*/ 	.word	0x000000d0
        /*07f8*/ 	.short	0x010a
        /*07fa*/ 	.byte	0xff
	.zero		1


	//   ....[112]....
        /*07fc*/ 	.word	0x000090d0
        /*0800*/ 	.word	0x00000004
        /*0804*/ 	.word	0x000000f0
        /*0808*/ 	.short	0x010a
        /*080a*/ 	.byte	0xff
	.zero		1


	//   ....[113]....
        /*080c*/ 	.word	0x00009130
        /*0810*/ 	.word	0x00000000
        /*0814*/ 	.word	0x00000000
        /*0818*/ 	.short	0x010a
        /*081a*/ 	.byte	0xff
	.zero		1


	//   ....[114]....
        /*081c*/ 	.word	0x00009190
        /*0820*/ 	.word	0x00000000
        /*0824*/ 	.word	0x00000000
        /*0828*/ 	.short	0x010a
        /*082a*/ 	.byte	0xff
	.zero		1


	//   ....[115]....
        /*082c*/ 	.word	0x000091f0
        /*0830*/ 	.word	0x00000000
        /*0834*/ 	.word	0x00000000
        /*0838*/ 	.short	0x010a
        /*083a*/ 	.byte	0xff
	.zero		1


	//   ....[116]....
        /*083c*/ 	.word	0x00009250
        /*0840*/ 	.word	0x00000000
        /*0844*/ 	.word	0x000000d0
        /*0848*/ 	.short	0x010a
        /*084a*/ 	.byte	0xff
	.zero		1


	//   ....[117]....
        /*084c*/ 	.word	0x000092b0
        /*0850*/ 	.word	0x00000000
        /*0854*/ 	.word	0x000000c8
        /*0858*/ 	.short	0x010a
        /*085a*/ 	.byte	0xff
	.zero		1


	//   ....[118]....
        /*085c*/ 	.word	0x00009310
        /*0860*/ 	.word	0x00000002
        /*0864*/ 	.word	0x000000a0
        /*0868*/ 	.short	0x010a
        /*086a*/ 	.byte	0xff
	.zero		1


	//   ....[119]....
        /*086c*/ 	.word	0x00009370
        /*0870*/ 	.word	0x00000002
        /*0874*/ 	.word	0x000000a8
        /*0878*/ 	.short	0x010a
        /*087a*/ 	.byte	0xff
	.zero		1


	//   ....[120]....
        /*087c*/ 	.word	0x000093d0
        /*0880*/ 	.word	0x00000002
        /*0884*/ 	.word	0x000000b0
        /*0888*/ 	.short	0x010a
        /*088a*/ 	.byte	0xff
	.zero		1


	//   ....[121]....
        /*088c*/ 	.word	0x00009430
        /*0890*/ 	.word	0x00000000
        /*0894*/ 	.word	0x000000b8
        /*0898*/ 	.short	0x010a
        /*089a*/ 	.byte	0xff
	.zero		1


	//   ....[122]....
        /*089c*/ 	.word	0x00009490
        /*08a0*/ 	.word	0x00000000
        /*08a4*/ 	.word	0x000000a0
        /*08a8*/ 	.short	0x010a
        /*08aa*/ 	.byte	0xff
	.zero		1


	//   ....[123]....
        /*08ac*/ 	.word	0x000094f0
        /*08b0*/ 	.word	0x00000000
        /*08b4*/ 	.word	0x000000a8
        /*08b8*/ 	.short	0x010a
        /*08ba*/ 	.byte	0xff
	.zero		1


	//   ....[124]....
        /*08bc*/ 	.word	0x00009550
        /*08c0*/ 	.word	0x00000000
        /*08c4*/ 	.word	0x000000b0
        /*08c8*/ 	.short	0x010a
        /*08ca*/ 	.byte	0xff
	.zero		1


	//   ....[125]....
        /*08cc*/ 	.word	0x000095b0
        /*08d0*/ 	.word	0x00000000
        /*08d4*/ 	.word	0x000000d0
        /*08d8*/ 	.short	0x010a
        /*08da*/ 	.byte	0xff
	.zero		1


	//   ....[126]....
        /*08dc*/ 	.word	0x00009610
        /*08e0*/ 	.word	0x00000002
        /*08e4*/ 	.word	0x00000080
        /*08e8*/ 	.short	0x010a
        /*08ea*/ 	.byte	0xff
	.zero		1


	//   ....[127]....
        /*08ec*/ 	.word	0x00009660
        /*08f0*/ 	.word	0x00000046
        /*08f4*/ 	.word	0x000000e0
        /*08f8*/ 	.short	0x010a
        /*08fa*/ 	.byte	0xff
	.zero		1


	//   ....[128]....
        /*08fc*/ 	.word	0x000096b0
        /*0900*/ 	.word	0x00000004
        /*0904*/ 	.word	0x00000080
        /*0908*/ 	.short	0x010a
        /*090a*/ 	.byte	0xff
	.zero		1


	//   ....[129]....
        /*090c*/ 	.word	0x00009700
        /*0910*/ 	.word	0x00000002
        /*0914*/ 	.word	0x00000080
        /*0918*/ 	.short	0x010a
        /*091a*/ 	.byte	0xff
	.zero		1


	//   ....[130]....
        /*091c*/ 	.word	0x00009750
        /*0920*/ 	.word	0x00000003
        /*0924*/ 	.word	0x00000080
        /*0928*/ 	.short	0x010a
        /*092a*/ 	.byte	0xff
	.zero		1


	//----- nvinfo : EIATTR_NUM_MBARRIERS
	.align		4
.L_47:
        /*092c*/ 	.byte	0x03, 0x38
        /*092e*/ 	.short	0x0020


	//----- nvinfo : EIATTR_EXIT_INSTR_OFFSETS
	.align		4
        /*0930*/ 	.byte	0x04, 0x1c
        /*0932*/ 	.short	(.L_49 - .L_48)


	//   ....[0]....
.L_48:
        /*0934*/ 	.word	0x00002e70


	//   ....[1]....
        /*0938*/ 	.word	0x00003120


	//   ....[2]....
        /*093c*/ 	.word	0x00003180


	//   ....[3]....
        /*0940*/ 	.word	0x00003fd0


	//   ....[4]....
        /*0944*/ 	.word	0x00005370


	//   ....[5]....
        /*0948*/ 	.word	0x000053b0


	//   ....[6]....
        /*094c*/ 	.word	0x00008aa0


	//   ....[7]....
        /*0950*/ 	.word	0x00008b20


	//   ....[8]....
        /*0954*/ 	.word	0x00008b50


	//   ....[9]....
        /*0958*/ 	.word	0x00008bd0


	//----- nvinfo : EIATTR_MAX_THREADS
	.align		4
.L_49:
        /*095c*/ 	.byte	0x04, 0x05
        /*095e*/ 	.short	(.L_51 - .L_50)
.L_50:
        /*0960*/ 	.word	0x00000100
        /*0964*/ 	.word	0x00000001
        /*0968*/ 	.word	0x00000001


	//----- nvinfo : EIATTR_CRS_STACK_SIZE
	.align		4
.L_51:
        /*096c*/ 	.byte	0x04, 0x1e
        /*096e*/ 	.short	(.L_53 - .L_52)
.L_52:
        /*0970*/ 	.word	0x00000000


	//----- nvinfo : EIATTR_CBANK_PARAM_SIZE
	.align		4
.L_53:
        /*0974*/ 	.byte	0x03, 0x19
        /*0976*/ 	.short	0x0900


	//----- nvinfo : EIATTR_PARAM_CBANK
	.align		4
        /*0978*/ 	.byte	0x04, 0x0a
        /*097a*/ 	.short	(.L_55 - .L_54)
	.align		4
.L_54:
        /*097c*/ 	.word	index@(.nv.constant0._ZN7cutlass13device_kernelINS_4conv6kernel13ConvUniversalINS1_16ConvProblemShapeILNS1_8OperatorE0ELi3EEENS1_10collective14CollectiveConvINS1_47MainloopSm100TmaUmmaWarpSpecializedImplicitGemmILS5_0ELi8ELi3ELi1ELi2EN4cute5tupleIJNSA_1CILi1EEESD_SD_EEEEENSB_IJNSC_ILi64EEENSC_ILi128EEENSB_IJSG_EEEEEENS_10bfloat16_tESK_NSA_8TiledMMAINSA_8MMA_AtomIJNSA_20SM100_MMA_F16BF16_SSISK_SK_fLi64ELi128ELNSA_4UMMA5MajorE0ELSP_0ELNSO_7ScaleInE0ELSQ_0EEEEEENSA_6LayoutISE_NSB_IJNSC_ILi0EEESU_SU_EEEEENSB_IJNSA_10UnderscoreESX_SX_EEEEENS7_6detail27Sm100ImplicitGemmTileTraitsINSA_20SM90_TMA_LOAD_IM2COLENSA_14ComposedLayoutINSA_7SwizzleILi3ELi4ELi3EEENSA_18smem_ptr_flag_bitsILi16EEENST_INSB_IJNSC_ILi8EEESG_EEENSB_IJSG_SD_EEEEEEEvEENS11_INSA_13SM90_TMA_LOADES1C_vEEEENS_8epilogue10collective18CollectiveEpilogueINS1H_23Sm100TmaWarpSpecializedILi4ELi2ELi16ELb1ELb0EEEJSJ_NSB_IJNST_ISG_SD_EENST_INSC_ILi32EEESD_EEEEESK_NSB_IJNSB_IJllllEEESD_SU_EEESK_S1R_NS1H_6fusion15FusionCallbacksIS1L_NS1S_17LinearCombinationISK_fSK_fLNS_15FloatRoundStyleE2EEESJ_S1P_JEEENSA_5SM1004TMEM4LOAD26SM100_TMEM_LOAD_16dp256b4xES12_NS13_INS14_ILi2ELi4ELi3EEES17_NST_INSB_IJS18_S1N_EEENSB_IJS1N_SD_EEEEEEENSA_17SM75_U32x4_LDSM_NENSA_21SM90_TMA_STORE_IM2COLES26_NSA_17SM90_U32x4_STSM_NENSA_39AutoVectorizingCopyWithAssumedAlignmentILi128EEEEEEvvEEEEvNT_6ParamsE)
        /*0980*/ 	.short	0x0380
        /*0982*/ 	.short	0x0900


	//----- nvinfo : EIATTR_SW_WAR
	.align		4
.L_55:
        /*0984*/ 	.byte	0x04, 0x36
        /*0986*/ 	.short	(.L_57 - .L_56)
.L_56:
        /*0988*/ 	.word	0x00000008
.L_57:


//--------------------- .nv.callgraph             --------------------------
	.section	.nv.callgraph,"",@"SHT_CUDA_CALLGRAPH"
	.align	4
	.sectionentsize	8
	.align		4
        /*0000*/ 	.word	0x00000000
	.align		4
        /*0004*/ 	.word	0xffffffff
	.align		4
        /*0008*/ 	.word	index@(_ZN7cutlass13device_kernelINS_4conv6kernel13ConvUniversalINS1_16ConvProblemShapeILNS1_8OperatorE0ELi3EEENS1_10collective14CollectiveConvINS1_47MainloopSm100TmaUmmaWarpSpecializedImplicitGemmILS5_0ELi8ELi3ELi1ELi2EN4cute5tupleIJNSA_1CILi1EEESD_SD_EEEEENSB_IJNSC_ILi64EEENSC_ILi128EEENSB_IJSG_EEEEEENS_10bfloat16_tESK_NSA_8TiledMMAINSA_8MMA_AtomIJNSA_20SM100_MMA_F16BF16_SSISK_SK_fLi64ELi128ELNSA_4UMMA5MajorE0ELSP_0ELNSO_7ScaleInE0ELSQ_0EEEEEENSA_6LayoutISE_NSB_IJNSC_ILi0EEESU_SU_EEEEENSB_IJNSA_10UnderscoreESX_SX_EEEEENS7_6detail27Sm100ImplicitGemmTileTraitsINSA_20SM90_TMA_LOAD_IM2COLENSA_14ComposedLayoutINSA_7SwizzleILi3ELi4ELi3EEENSA_18smem_ptr_flag_bitsILi16EEENST_INSB_IJNSC_ILi8EEESG_EEENSB_IJSG_SD_EEEEEEEvEENS11_INSA_13SM90_TMA_LOADES1C_vEEEENS_8epilogue10collective18CollectiveEpilogueINS1H_23Sm100TmaWarpSpecializedILi4ELi2ELi16ELb1ELb0EEEJSJ_NSB_IJNST_ISG_SD_EENST_INSC_ILi32EEESD_EEEEESK_NSB_IJNSB_IJllllEEESD_SU_EEESK_S1R_NS1H_6fusion15FusionCallbacksIS1L_NS1S_17LinearCombinationISK_fSK_fLNS_15FloatRoundStyleE2EEESJ_S1P_JEEENSA_5SM1004TMEM4LOAD26SM100_TMEM_LOAD_16dp256b4xES12_NS13_INS14_ILi2ELi4ELi3EEES17_NST_INSB_IJS18_S1N_EEENSB_IJS1N_SD_EEEEEEENSA_17SM75_U32x4_LDSM_NENSA_21SM90_TMA_STORE_IM2COLES26_NSA_17SM90_U32x4_STSM_NENSA_39AutoVectorizingCopyWithAssumedAlignmentILi128EEEEEEvvEEEEvNT_6ParamsE)
	.align		4
        /*000c*/ 	.word	index@(__assertfail)
	.align		4
        /*0010*/ 	.word	0x00000000
	.align		4
        /*0014*/ 	.word	0xfffffffe
	.align		4
        /*0018*/ 	.word	0x00000000
	.align		4
        /*001c*/ 	.word	0xfffffffd
	.align		4
        /*0020*/ 	.word	0x00000000
	.align		4
        /*0024*/ 	.word	0xfffffffc


//--------------------- .nv.constant4             --------------------------
	.section	.nv.constant4,"a",@progbits
	.align	8
	.align		8
.nv.constant4:
        /*0000*/ 	.dword	__assertfail
	.align		8
        /*0008*/ 	.dword	__unnamed_1
	.align		8
        /*0010*/ 	.dword	__unnamed_2
	.align		8
        /*0018*/ 	.dword	_ZN39_INTERNAL_2332d007_4_k_cu_402c79ee_39794cuda3std3__45__cpo5beginE
	.align		8
        /*0020*/ 	.dword	_ZN39_INTERNAL_2332d007_4_k_cu_402c79ee_39794cuda3std3__45__cpo3endE
	.align		8
        /*0028*/ 	.dword	_ZN39_INTERNAL_2332d007_4_k_cu_402c79ee_39794cuda3std3__45__cpo6cbeginE
	.align		8
        /*0030*/ 	.dword	_ZN39_INTERNAL_2332d007_4_k_cu_402c79ee_39794cuda3std3__45__cpo4cendE
	.align		8
        /*0038*/ 	.dword	_ZN39_INTERNAL_2332d007_4_k_cu_402c79ee_39794cuda3std3__441_GLOBAL__N__2332d007_4_k_cu_402c79ee_39796ignoreE
	.align		8
        /*0040*/ 	.dword	_ZN39_INTERNAL_2332d007_4_k_cu_402c79ee_39794cuda3std3__419piecewise_constructE
	.align		8
        /*0048*/ 	.dword	_ZN39_INTERNAL_2332d007_4_k_cu_402c79ee_39794cuda3std3__48in_placeE
	.align		8
        /*0050*/ 	.dword	_ZN39_INTERNAL_2332d007_4_k_cu_402c79ee_39794cuda3std6ranges3__45__cpo4swapE
	.align		8
        /*0058*/ 	.dword	_ZN39_INTERNAL_2332d007_4_k_cu_402c79ee_39794cuda3std6ranges3__45__cpo9iter_moveE
	.align		8
        /*0060*/ 	.dword	_ZN39_INTERNAL_2332d007_4_k_cu_402c79ee_39794cute7productE
	.align		8
        /*0068*/ 	.dword	_ZN39_INTERNAL_2332d007_4_k_cu_402c79ee_39794cute1_E
	.align		8
        /*0070*/ 	.dword	$str$27
	.align		8
        /*0078*/ 	.dword	$str$28
	.align		8
        /*0080*/ 	.dword	$str$29
	.align		8
        /*0088*/ 	.dword	$str$30


//--------------------- .text._ZN7cutlass13device_kernelINS_4conv6kernel13ConvUniversalINS1_16ConvProblemShapeILNS1_8OperatorE0ELi3EEENS1_10collective14CollectiveConvINS1_47MainloopSm100TmaUmmaWarpSpecializedImplicitGemmILS5_0ELi8ELi3ELi1ELi2EN4cute5tupleIJNSA_1CILi1EEESD_SD_EEEEENSB_IJNSC_ILi64EEENSC_ILi128EEENSB_IJSG_EEEEEENS_10bfloat16_tESK_NSA_8TiledMMAINSA_8MMA_AtomIJNSA_20SM100_MMA_F16BF16_SSISK_SK_fLi64ELi128ELNSA_4UMMA5MajorE0ELSP_0ELNSO_7ScaleInE0ELSQ_0EEEEEENSA_6LayoutISE_NSB_IJNSC_ILi0EEESU_SU_EEEEENSB_IJNSA_10UnderscoreESX_SX_EEEEENS7_6detail27Sm100ImplicitGemmTileTraitsINSA_20SM90_TMA_LOAD_IM2COLENSA_14ComposedLayoutINSA_7SwizzleILi3ELi4ELi3EEENSA_18smem_ptr_flag_bitsILi16EEENST_INSB_IJNSC_ILi8EEESG_EEENSB_IJSG_SD_EEEEEEEvEENS11_INSA_13SM90_TMA_LOADES1C_vEEEENS_8epilogue10collective18CollectiveEpilogueINS1H_23Sm100TmaWarpSpecializedILi4ELi2ELi16ELb1ELb0EEEJSJ_NSB_IJNST_ISG_SD_EENST_INSC_ILi32EEESD_EEEEESK_NSB_IJNSB_IJllllEEESD_SU_EEESK_S1R_NS1H_6fusion15FusionCallbacksIS1L_NS1S_17LinearCombinationISK_fSK_fLNS_15FloatRoundStyleE2EEESJ_S1P_JEEENSA_5SM1004TMEM4LOAD26SM100_TMEM_LOAD_16dp256b4xES12_NS13_INS14_ILi2ELi4ELi3EEES17_NST_INSB_IJS18_S1N_EEENSB_IJS1N_SD_EEEEEEENSA_17SM75_U32x4_LDSM_NENSA_21SM90_TMA_STORE_IM2COLES26_NSA_17SM90_U32x4_STSM_NENSA_39AutoVectorizingCopyWithAssumedAlignmentILi128EEEEEEvvEEEEvNT_6ParamsE --------------------------
	.section	.text._ZN7cutlass13device_kernelINS_4conv6kernel13ConvUniversalINS1_16ConvProblemShapeILNS1_8OperatorE0ELi3EEENS1_10collective14CollectiveConvINS1_47MainloopSm100TmaUmmaWarpSpecializedImplicitGemmILS5_0ELi8ELi3ELi1ELi2EN4cute5tupleIJNSA_1CILi1EEESD_SD_EEEEENSB_IJNSC_ILi64EEENSC_ILi128EEENSB_IJSG_EEEEEENS_10bfloat16_tESK_NSA_8TiledMMAINSA_8MMA_AtomIJNSA_20SM100_MMA_F16BF16_SSISK_SK_fLi64ELi128ELNSA_4UMMA5MajorE0ELSP_0ELNSO_7ScaleInE0ELSQ_0EEEEEENSA_6LayoutISE_NSB_IJNSC_ILi0EEESU_SU_EEEEENSB_IJNSA_10UnderscoreESX_SX_EEEEENS7_6detail27Sm100ImplicitGemmTileTraitsINSA_20SM90_TMA_LOAD_IM2COLENSA_14ComposedLayoutINSA_7SwizzleILi3ELi4ELi3EEENSA_18smem_ptr_flag_bitsILi16EEENST_INSB_IJNSC_ILi8EEESG_EEENSB_IJSG_SD_EEEEEEEvEENS11_INSA_13SM90_TMA_LOADES1C_vEEEENS_8epilogue10collective18CollectiveEpilogueINS1H_23Sm100TmaWarpSpecializedILi4ELi2ELi16ELb1ELb0EEEJSJ_NSB_IJNST_ISG_SD_EENST_INSC_ILi32EEESD_EEEEESK_NSB_IJNSB_IJllllEEESD_SU_EEESK_S1R_NS1H_6fusion15FusionCallbacksIS1L_NS1S_17LinearCombinationISK_fSK_fLNS_15FloatRoundStyleE2EEESJ_S1P_JEEENSA_5SM1004TMEM4LOAD26SM100_TMEM_LOAD_16dp256b4xES12_NS13_INS14_ILi2ELi4ELi3EEES17_NST_INSB_IJS18_S1N_EEENSB_IJS1N_SD_EEEEEEENSA_17SM75_U32x4_LDSM_NENSA_21SM90_TMA_STORE_IM2COLES26_NSA_17SM90_U32x4_STSM_NENSA_39AutoVectorizingCopyWithAssumedAlignmentILi128EEEEEEvvEEEEvNT_6ParamsE,"ax",@progbits
	.align	128
.text._ZN7cutlass13device_kernelINS_4conv6kernel13ConvUniversalINS1_16ConvProblemShapeILNS1_8OperatorE0ELi3EEENS1_10collective14CollectiveConvINS1_47MainloopSm100TmaUmmaWarpSpecializedImplicitGemmILS5_0ELi8ELi3ELi1ELi2EN4cute5tupleIJNSA_1CILi1EEESD_SD_EEEEENSB_IJNSC_ILi64EEENSC_ILi128EEENSB_IJSG_EEEEEENS_10bfloat16_tESK_NSA_8TiledMMAINSA_8MMA_AtomIJNSA_20SM100_MMA_F16BF16_SSISK_SK_fLi64ELi128ELNSA_4UMMA5MajorE0ELSP_0ELNSO_7ScaleInE0ELSQ_0EEEEEENSA_6LayoutISE_NSB_IJNSC_ILi0EEESU_SU_EEEEENSB_IJNSA_10UnderscoreESX_SX_EEEEENS7_6detail27Sm100ImplicitGemmTileTraitsINSA_20SM90_TMA_LOAD_IM2COLENSA_14ComposedLayoutINSA_7SwizzleILi3ELi4ELi3EEENSA_18smem_ptr_flag_bitsILi16EEENST_INSB_IJNSC_ILi8EEESG_EEENSB_IJSG_SD_EEEEEEEvEENS11_INSA_13SM90_TMA_LOADES1C_vEEEENS_8epilogue10collective18CollectiveEpilogueINS1H_23Sm100TmaWarpSpecializedILi4ELi2ELi16ELb1ELb0EEEJSJ_NSB_IJNST_ISG_SD_EENST_INSC_ILi32EEESD_EEEEESK_NSB_IJNSB_IJllllEEESD_SU_EEESK_S1R_NS1H_6fusion15FusionCallbacksIS1L_NS1S_17LinearCombinationISK_fSK_fLNS_15FloatRoundStyleE2EEESJ_S1P_JEEENSA_5SM1004TMEM4LOAD26SM100_TMEM_LOAD_16dp256b4xES12_NS13_INS14_ILi2ELi4ELi3EEES17_NST_INSB_IJS18_S1N_EEENSB_IJS1N_SD_EEEEEEENSA_17SM75_U32x4_LDSM_NENSA_21SM90_TMA_STORE_IM2COLES26_NSA_17SM90_U32x4_STSM_NENSA_39AutoVectorizingCopyWithAssumedAlignmentILi128EEEEEEvvEEEEvNT_6ParamsE:
        .type           _ZN7cutlass13device_kernelINS_4conv6kernel13ConvUniversalINS1_16ConvProblemShapeILNS1_8OperatorE0ELi3EEENS1_10collective14CollectiveConvINS1_47MainloopSm100TmaUmmaWarpSpecializedImplicitGemmILS5_0ELi8ELi3ELi1ELi2EN4cute5tupleIJNSA_1CILi1EEESD_SD_EEEEENSB_IJNSC_ILi64EEENSC_ILi128EEENSB_IJSG_EEEEEENS_10bfloat16_tESK_NSA_8TiledMMAINSA_8MMA_AtomIJNSA_20SM100_MMA_F16BF16_SSISK_SK_fLi64ELi128ELNSA_4UMMA5MajorE0ELSP_0ELNSO_7ScaleInE0ELSQ_0EEEEEENSA_6LayoutISE_NSB_IJNSC_ILi0EEESU_SU_EEEEENSB_IJNSA_10UnderscoreESX_SX_EEEEENS7_6detail27Sm100ImplicitGemmTileTraitsINSA_20SM90_TMA_LOAD_IM2COLENSA_14ComposedLayoutINSA_7SwizzleILi3ELi4ELi3EEENSA_18smem_ptr_flag_bitsILi16EEENST_INSB_IJNSC_ILi8EEESG_EEENSB_IJSG_SD_EEEEEEEvEENS11_INSA_13SM90_TMA_LOADES1C_vEEEENS_8epilogue10collective18CollectiveEpilogueINS1H_23Sm100TmaWarpSpecializedILi4ELi2ELi16ELb1ELb0EEEJSJ_NSB_IJNST_ISG_SD_EENST_INSC_ILi32EEESD_EEEEESK_NSB_IJNSB_IJllllEEESD_SU_EEESK_S1R_NS1H_6fusion15FusionCallbacksIS1L_NS1S_17LinearCombinationISK_fSK_fLNS_15FloatRoundStyleE2EEESJ_S1P_JEEENSA_5SM1004TMEM4LOAD26SM100_TMEM_LOAD_16dp256b4xES12_NS13_INS14_ILi2ELi4ELi3EEES17_NST_INSB_IJS18_S1N_EEENSB_IJS1N_SD_EEEEEEENSA_17SM75_U32x4_LDSM_NENSA_21SM90_TMA_STORE_IM2COLES26_NSA_17SM90_U32x4_STSM_NENSA_39AutoVectorizingCopyWithAssumedAlignmentILi128EEEEEEvvEEEEvNT_6ParamsE,@function
        .size           _ZN7cutlass13device_kernelINS_4conv6kernel13ConvUniversalINS1_16ConvProblemShapeILNS1_8OperatorE0ELi3EEENS1_10collective14CollectiveConvINS1_47MainloopSm100TmaUmmaWarpSpecializedImplicitGemmILS5_0ELi8ELi3ELi1ELi2EN4cute5tupleIJNSA_1CILi1EEESD_SD_EEEEENSB_IJNSC_ILi64EEENSC_ILi128EEENSB_IJSG_EEEEEENS_10bfloat16_tESK_NSA_8TiledMMAINSA_8MMA_AtomIJNSA_20SM100_MMA_F16BF16_SSISK_SK_fLi64ELi128ELNSA_4UMMA5MajorE0ELSP_0ELNSO_7ScaleInE0ELSQ_0EEEEEENSA_6LayoutISE_NSB_IJNSC_ILi0EEESU_SU_EEEEENSB_IJNSA_10UnderscoreESX_SX_EEEEENS7_6detail27Sm100ImplicitGemmTileTraitsINSA_20SM90_TMA_LOAD_IM2COLENSA_14ComposedLayoutINSA_7SwizzleILi3ELi4ELi3EEENSA_18smem_ptr_flag_bitsILi16EEENST_INSB_IJNSC_ILi8EEESG_EEENSB_IJSG_SD_EEEEEEEvEENS11_INSA_13SM90_TMA_LOADES1C_vEEEENS_8epilogue10collective18CollectiveEpilogueINS1H_23Sm100TmaWarpSpecializedILi4ELi2ELi16ELb1ELb0EEEJSJ_NSB_IJNST_ISG_SD_EENST_INSC_ILi32EEESD_EEEEESK_NSB_IJNSB_IJllllEEESD_SU_EEESK_S1R_NS1H_6fusion15FusionCallbacksIS1L_NS1S_17LinearCombinationISK_fSK_fLNS_15FloatRoundStyleE2EEESJ_S1P_JEEENSA_5SM1004TMEM4LOAD26SM100_TMEM_LOAD_16dp256b4xES12_NS13_INS14_ILi2ELi4ELi3EEES17_NST_INSB_IJS18_S1N_EEENSB_IJS1N_SD_EEEEEEENSA_17SM75_U32x4_LDSM_NENSA_21SM90_TMA_STORE_IM2COLES26_NSA_17SM90_U32x4_STSM_NENSA_39AutoVectorizingCopyWithAssumedAlignmentILi128EEEEEEvvEEEEvNT_6ParamsE,(.L_x_178 - _ZN7cutlass13device_kernelINS_4conv6kernel13ConvUniversalINS1_16ConvProblemShapeILNS1_8OperatorE0ELi3EEENS1_10collective14CollectiveConvINS1_47MainloopSm100TmaUmmaWarpSpecializedImplicitGemmILS5_0ELi8ELi3ELi1ELi2EN4cute5tupleIJNSA_1CILi1EEESD_SD_EEEEENSB_IJNSC_ILi64EEENSC_ILi128EEENSB_IJSG_EEEEEENS_10bfloat16_tESK_NSA_8TiledMMAINSA_8MMA_AtomIJNSA_20SM100_MMA_F16BF16_SSISK_SK_fLi64ELi128ELNSA_4UMMA5MajorE0ELSP_0ELNSO_7ScaleInE0ELSQ_0EEEEEENSA_6LayoutISE_NSB_IJNSC_ILi0EEESU_SU_EEEEENSB_IJNSA_10UnderscoreESX_SX_EEEEENS7_6detail27Sm100ImplicitGemmTileTraitsINSA_20SM90_TMA_LOAD_IM2COLENSA_14ComposedLayoutINSA_7SwizzleILi3ELi4ELi3EEENSA_18smem_ptr_flag_bitsILi16EEENST_INSB_IJNSC_ILi8EEESG_EEENSB_IJSG_SD_EEEEEEEvEENS11_INSA_13SM90_TMA_LOADES1C_vEEEENS_8epilogue10collective18CollectiveEpilogueINS1H_23Sm100TmaWarpSpecializedILi4ELi2ELi16ELb1ELb0EEEJSJ_NSB_IJNST_ISG_SD_EENST_INSC_ILi32EEESD_EEEEESK_NSB_IJNSB_IJllllEEESD_SU_EEESK_S1R_NS1H_6fusion15FusionCallbacksIS1L_NS1S_17LinearCombinationISK_fSK_fLNS_15FloatRoundStyleE2EEESJ_S1P_JEEENSA_5SM1004TMEM4LOAD26SM100_TMEM_LOAD_16dp256b4xES12_NS13_INS14_ILi2ELi4ELi3EEES17_NST_INSB_IJS18_S1N_EEENSB_IJS1N_SD_EEEEEEENSA_17SM75_U32x4_LDSM_NENSA_21SM90_TMA_STORE_IM2COLES26_NSA_17SM90_U32x4_STSM_NENSA_39AutoVectorizingCopyWithAssumedAlignmentILi128EEEEEEvvEEEEvNT_6ParamsE)
        .other          _ZN7cutlass13device_kernelINS_4conv6kernel13ConvUniversalINS1_16ConvProblemShapeILNS1_8OperatorE0ELi3EEENS1_10collective14CollectiveConvINS1_47MainloopSm100TmaUmmaWarpSpecializedImplicitGemmILS5_0ELi8ELi3ELi1ELi2EN4cute5tupleIJNSA_1CILi1EEESD_SD_EEEEENSB_IJNSC_ILi64EEENSC_ILi128EEENSB_IJSG_EEEEEENS_10bfloat16_tESK_NSA_8TiledMMAINSA_8MMA_AtomIJNSA_20SM100_MMA_F16BF16_SSISK_SK_fLi64ELi128ELNSA_4UMMA5MajorE0ELSP_0ELNSO_7ScaleInE0ELSQ_0EEEEEENSA_6LayoutISE_NSB_IJNSC_ILi0EEESU_SU_EEEEENSB_IJNSA_10UnderscoreESX_SX_EEEEENS7_6detail27Sm100ImplicitGemmTileTraitsINSA_20SM90_TMA_LOAD_IM2COLENSA_14ComposedLayoutINSA_7SwizzleILi3ELi4ELi3EEENSA_18smem_ptr_flag_bitsILi16EEENST_INSB_IJNSC_ILi8EEESG_EEENSB_IJSG_SD_EEEEEEEvEENS11_INSA_13SM90_TMA_LOADES1C_vEEEENS_8epilogue10collective18CollectiveEpilogueINS1H_23Sm100TmaWarpSpecializedILi4ELi2ELi16ELb1ELb0EEEJSJ_NSB_IJNST_ISG_SD_EENST_INSC_ILi32EEESD_EEEEESK_NSB_IJNSB_IJllllEEESD_SU_EEESK_S1R_NS1H_6fusion15FusionCallbacksIS1L_NS1S_17LinearCombinationISK_fSK_fLNS_15FloatRoundStyleE2EEESJ_S1P_JEEENSA_5SM1004TMEM4LOAD26SM100_TMEM_LOAD_16dp256b4xES12_NS13_INS14_ILi2ELi4ELi3EEES17_NST_INSB_IJS18_S1N_EEENSB_IJS1N_SD_EEEEEEENSA_17SM75_U32x4_LDSM_NENSA_21SM90_TMA_STORE_IM2COLES26_NSA_17SM90_U32x4_STSM_NENSA_39AutoVectorizingCopyWithAssumedAlignmentILi128EEEEEEvvEEEEvNT_6ParamsE,@"STO_CUDA_ENTRY STV_DEFAULT"
_ZN7cutlass13device_kernelINS_4conv6kernel13ConvUniversalINS1_16ConvProblemShapeILNS1_8OperatorE0ELi3EEENS1_10collective14CollectiveConvINS1_47MainloopSm100TmaUmmaWarpSpecializedImplicitGemmILS5_0ELi8ELi3ELi1ELi2EN4cute5tupleIJNSA_1CILi1EEESD_SD_EEEEENSB_IJNSC_ILi64EEENSC_ILi128EEENSB_IJSG_EEEEEENS_10bfloat16_tESK_NSA_8TiledMMAINSA_8MMA_AtomIJNSA_20SM100_MMA_F16BF16_SSISK_SK_fLi64ELi128ELNSA_4UMMA5MajorE0ELSP_0ELNSO_7ScaleInE0ELSQ_0EEEEEENSA_6LayoutISE_NSB_IJNSC_ILi0EEESU_SU_EEEEENSB_IJNSA_10UnderscoreESX_SX_EEEEENS7_6detail27Sm100ImplicitGemmTileTraitsINSA_20SM90_TMA_LOAD_IM2COLENSA_14ComposedLayoutINSA_7SwizzleILi3ELi4ELi3EEENSA_18smem_ptr_flag_bitsILi16EEENST_INSB_IJNSC_ILi8EEESG_EEENSB_IJSG_SD_EEEEEEEvEENS11_INSA_13SM90_TMA_LOADES1C_vEEEENS_8epilogue10collective18CollectiveEpilogueINS1H_23Sm100TmaWarpSpecializedILi4ELi2ELi16ELb1ELb0EEEJSJ_NSB_IJNST_ISG_SD_EENST_INSC_ILi32EEESD_EEEEESK_NSB_IJNSB_IJllllEEESD_SU_EEESK_S1R_NS1H_6fusion15FusionCallbacksIS1L_NS1S_17LinearCombinationISK_fSK_fLNS_15FloatRoundStyleE2EEESJ_S1P_JEEENSA_5SM1004TMEM4LOAD26SM100_TMEM_LOAD_16dp256b4xES12_NS13_INS14_ILi2ELi4ELi3EEES17_NST_INSB_IJS18_S1N_EEENSB_IJS1N_SD_EEEEEEENSA_17SM75_U32x4_LDSM_NENSA_21SM90_TMA_STORE_IM2COLES26_NSA_17SM90_U32x4_STSM_NENSA_39AutoVectorizingCopyWithAssumedAlignmentILi128EEEEEEvvEEEEvNT_6ParamsE:
[----:B------:R-:W1:Y:S01]  /*0000*/  LDC R1, c[0x0][0x37c] ;  /* 0x0000df00ff017b82 */ /* 0x000e620000000800 */
[----:B------:R-:W2:Y:S01]  /*0010*/  S2R R50, SR_TID.X ;  /* 0x0000000000327919 */ /* 0x000ea20000002100 */
[----:B------:R-:W3:Y:S01]  /*0020*/  LDCU.64 UR8, c[0x0][0x990] ;  /* 0x00013200ff0877ac */ /* 0x000ee20008000a00 */
[----:B-1----:R-:W-:Y:S01]  /*0030*/  VIADD R1, R1, 0xfffffff8 ;  /* 0xfffffff801017836 */ /* 0x002fe20000000000 */
[----:B------:R-:W-:Y:S02]  /*0040*/  PRMT R51, RZ, 0x7610, R51 ;  /* 0x00007610ff337816 */ /* 0x000fe40000000033 */
[----:B------:R-:W-:Y:S01]  /*0050*/  ELECT P3, URZ, PT ;  /* 0x0000000000ff782f */ /* 0x000fe20003860000 */
[----:B---3--:R-:W-:-:S04]  /*0060*/  UISETP.NE.U32.AND UP0, UPT, UR8, URZ, UPT ;  /* 0x000000ff0800728c */ /* 0x008fc8000bf05070 */
[----:B------:R-:W-:Y:S01]  /*0070*/  UISETP.NE.AND.EX UP0, UPT, UR9, URZ, UPT, UP0 ;  /* 0x000000ff0900728c */ /* 0x000fe2000bf05300 */
[----:B--2---:R-:W-:-:S05]  /*0080*/  SHF.R.U32.HI R52, RZ, 0x5, R50 ;  /* 0x00000005ff347819 */ /* 0x004fca0000011632 */
[----:B------:R-:W1:Y:S02]  /*0090*/  SHFL.IDX PT, R0, R52, RZ, 0x1f ;  /* 0x00001fff34007589 */ /* 0x000e6400000e0000 */
[----:B-1----:R-:W-:Y:S01]  /*00a0*/  R2UR UR18, R0 ;  /* 0x00000000001272ca */ /* 0x002fe200000e0000 */
[----:B------:R-:W-:-:S14]  /*00b0*/  BRA.U UP0, `(.L_x_0) ;  /* 0x0000000100307547 */ /* 0x000fdc000b800000 */
[----:B------:R-:W1:Y:S02]  /*00c0*/  LDCU.64 UR4, c[0x0][0x988] ;  /* 0x00013100ff0477ac */ /* 0x000e640008000a00 */
[----:B-1----:R-:W-:-:S04]  /*00d0*/  UISETP.NE.U32.AND UP0, UPT, UR4, URZ, UPT ;  /* 0x000000ff0400728c */ /* 0x002fc8000bf05070 */
[----:B------:R-:W-:-:S09]  /*00e0*/  UISETP.NE.AND.EX UP0, UPT, UR5, URZ, UPT, UP0 ;  /* 0x000000ff0500728c */ /* 0x000fd2000bf05300 */
[----:B------:R-:W-:Y:S05]  /*00f0*/  BRA.U !UP0, `(.L_x_1) ;  /* 0x0000000108147547 */ /* 0x000fea000b800000 */
[----:B------:R-:W1:Y:S01]  /*0100*/  LDC.64 R2, c[0x0][0x988] ;  /* 0x00026200ff027b82 */ /* 0x000e620000000a00 */
[----:B------:R-:W1:Y:S02]  /*0110*/  LDCU.64 UR4, c[0x0][0x358] ;  /* 0x00006b00ff0477ac */ /* 0x000e640008000a00 */
[----:B-1----:R1:W5:Y:S01]  /*0120*/  LDG.E R27, desc[UR4][R2.64] ;  /* 0x00000004021b7981 */ /* 0x002362000c1e1900 */
[----:B------:R-:W-:Y:S01]  /*0130*/  HFMA2 R51, -RZ, RZ, 0, 5.9604644775390625e-08 ;  /* 0x00000001ff337431 */ /* 0x000fe200000001ff */
[----:B------:R-:W-:Y:S05]  /*0140*/  BRA `(.L_x_0) ;  /* 0x00000000000c7947 */ /* 0x000fea0003800000 */
.L_x_1:
[----:B------:R-:W1:Y:S01]  /*0150*/  LDCU UR4, c[0x0][0x980] ;  /* 0x00013000ff0477ac */ /* 0x000e620008000800 */
[----:B------:R-:W-:Y:S01]  /*0160*/  HFMA2 R51, -RZ, RZ, 0, 5.9604644775390625e-08 ;  /* 0x00000001ff337431 */ /* 0x000fe200000001ff */
[----:B-1----:R-:W-:-:S07]  /*0170*/  MOV R27, UR4 ;  /* 0x00000004001b7c02 */ /* 0x002fce0008000f00 */
.L_x_0:
[----:B------:R-:W2:Y:S02]  /*0180*/  LDCU.64 UR4, c[0x0][0x9b0] ;  /* 0x00013600ff0477ac */ /* 0x000ea40008000a00 */
[----:B--2---:R-:W-:-:S04]  /*0190*/  UISETP.NE.U32.AND UP0, UPT, UR4, URZ, UPT ;  /* 0x000000ff0400728c */ /* 0x004fc8000bf05070 */
[----:B------:R-:W-:-:S09]  /*01a0*/  UISETP.NE.AND.EX UP0, UPT, UR5, URZ, UPT, UP0 ;  /* 0x000000ff0500728c */ /* 0x000fd2000bf05300 */
[----:B------:R-:W-:Y:S05]  /*01b0*/  BRA.U UP0, `(.L_x_2) ;  /* 0x0000000100287547 */ /* 0x000fea000b800000 */
[----:B------:R-:W2:Y:S02]  /*01c0*/  LDCU.64 UR4, c[0x0][0x9a8] ;  /* 0x00013500ff0477ac */ /* 0x000ea40008000a00 */
[----:B--2---:R-:W-:-:S04]  /*01d0*/  UISETP.NE.U32.AND UP0, UPT, UR4, URZ, UPT ;  /* 0x000000ff0400728c */ /* 0x004fc8000bf05070 */
[----:B------:R-:W-:-:S09]  /*01e0*/  UISETP.NE.AND.EX UP0, UPT, UR5, URZ, UPT, UP0 ;  /* 0x000000ff0500728c */ /* 0x000fd2000bf05300 */
[----:B------:R-:W-:Y:S05]  /*01f0*/  BRA.U !UP0, `(.L_x_3) ;  /* 0x0000000108107547 */ /* 0x000fea000b800000 */
[----:B------:R-:W2:Y:S01]  /*0200*/  LDC.64 R24, c[0x0][0x9a8] ;  /* 0x00026a00ff187b82 */ /* 0x000ea20000000a00 */
[----:B------:R-:W2:Y:S02]  /*0210*/  LDCU.64 UR4, c[0x0][0x358] ;  /* 0x00006b00ff0477ac */ /* 0x000ea40008000a00 */
[----:B--2---:R2:W5:Y:S01]  /*0220*/  LDG.E R24, desc[UR4][R24.64] ;  /* 0x0000000418187981 */ /* 0x004562000c1e1900 */
[----:B------:R-:W-:Y:S05]  /*0230*/  BRA `(.L_x_2) ;  /* 0x0000000000087947 */ /* 0x000fea0003800000 */
.L_x_3:
[----:B------:R-:W2:Y:S02]  /*0240*/  LDCU UR4, c[0x0][0x9a0] ;  /* 0x00013400ff0477ac */ /* 0x000ea40008000800 */
[----:B--2---:R-:W-:Y:S02]  /*0250*/  MOV R24, UR4 ;  /* 0x0000000400187c02 */ /* 0x004fe40008000f00 */
.L_x_2:
[----:B------:R-:W-:Y:S01]  /*0260*/  IMAD.U32 R0, RZ, RZ, UR18 ;  /* 0x00000012ff007e24 */ /* 0x000fe2000f8e00ff */
[----:B------:R-:W-:Y:S04]  /*0270*/  BSSY.RECONVERGENT B0, `(.L_x_4) ;  /* 0x000000c000007945 */ /* 0x000fe80003800200 */
[C---:B------:R-:W-:Y:S02]  /*0280*/  ISETP.NE.OR P1, PT, R0.reuse, 0x1, !P3 ;  /* 0x000000010000780c */ /* 0x040fe40005f25670 */
[----:B------:R-:W-:-:S11]  /*0290*/  ISETP.NE.OR P0, PT, R0, 0x3, !P3 ;  /* 0x000000030000780c */ /* 0x000fd60005f05670 */
[----:B------:R-:W-:Y:S05]  /*02a0*/  @P1 BRA `(.L_x_5) ;  /* 0x0000000000201947 */ /* 0x000fea0003800000 */
[----:B------:R-:W3:Y:S02]  /*02b0*/  LDCU.64 UR4, c[0x0][0x348] ;  /* 0x00006900ff0477ac */ /* 0x000ee40008000a00 */
[----:B---3--:R-:W-:Y:S02]  /*02c0*/  UIADD3 UR6, UP1, UPT, UR4, 0x80, URZ ;  /* 0x0000008004067890 */ /* 0x008fe4000ff3e0ff */
[----:B------:R-:W-:Y:S02]  /*02d0*/  UIADD3 UR4, UP0, UPT, UR4, 0x200, URZ ;  /* 0x0000020004047890 */ /* 0x000fe4000ff1e0ff */
[----:B------:R-:W-:Y:S02]  /*02e0*/  UIADD3.X UR7, UPT, UPT, URZ, UR5, URZ, UP1, !UPT ;  /* 0x00000005ff077290 */ /* 0x000fe40008ffe4ff */
[----:B------:R-:W-:-:S07]  /*02f0*/  UIADD3.X UR5, UPT, UPT, URZ, UR5, URZ, UP0, !UPT ;  /* 0x00000005ff057290 */ /* 0x000fce00087fe4ff */
[----:B------:R3:W-:Y:S02]  /*0300*/  UTMACCTL.PF [UR6] ;  /* 0x00000000060079b9 */ /* 0x0007e40008040000 */
[----:B------:R3:W-:Y:S02]  /*0310*/  UTMACCTL.PF [UR4] ;  /* 0x00000000040079b9 */ /* 0x0007e40008040000 */
[----:B---3--:R-:W-:Y:S01]  /*0320*/  NOP ;  /* 0x0000000000007918 */ /* 0x008fe20000000000 */
.L_x_5:
[----:B------:R-:W-:Y:S05]  /*0330*/  BSYNC.RECONVERGENT B0 ;  /* 0x0000000000007941 */ /* 0x000fea0003800200 */
.L_x_4:
[----:B------:R-:W-:Y:S04]  /*0340*/  BSSY.RECONVERGENT B0, `(.L_x_6) ;  /* 0x000000a000007945 */ /* 0x000fe80003800200 */
        /* <DEDUP_REMOVED lines=9> */
.L_x_7:
[----:B------:R-:W-:Y:S05]  /*03e0*/  BSYNC.RECONVERGENT B0 ;  /* 0x0000000000007941 */ /* 0x000fea0003800200 */
.L_x_6:
[----:B------:R-:W3:Y:S01]  /*03f0*/  LDCU.64 UR4, c[0x0][0x988] ;  /* 0x00013100ff0477ac */ /* 0x000ee20008000a00 */
[----:B------:R-:W-:Y:S02]  /*0400*/  UISETP.EQ.U32.AND UP2, UPT, UR8, URZ, UPT ;  /* 0x000000ff0800728c */ /* 0x000fe4000bf42070 */
[----:B------:R-:W-:Y:S02]  /*0410*/  UPLOP3.LUT UP3, UPT, UPT, UPT, UPT, 0x80, 0x8 ;  /* 0x000000000008789c */ /* 0x000fe40003f6f070 */
[----:B---3--:R-:W-:-:S04]  /*0420*/  UISETP.NE.U32.AND UP0, UPT, UR4, URZ, UPT ;  /* 0x000000ff0400728c */ /* 0x008fc8000bf05070 */
[----:B------:R-:W-:-:S04]  /*0430*/  UISETP.NE.AND.EX UP1, UPT, UR5, URZ, UPT, UP0 ;  /* 0x000000ff0500728c */ /* 0x000fc8000bf25300 */
[----:B------:R-:W-:-:S04]  /*0440*/  UISETP.EQ.OR.EX UP4, UPT, UR9, URZ, !UP1, UP2 ;  /* 0x000000ff0900728c */ /* 0x000fc8000cf82720 */
[----:B------:R-:W-:-:S06]  /*0450*/  UP2UR UR4, UPR, URZ, 0x10 ;  /* 0x00000010ff047883 */ /* 0x000fcc0008000000 */
[----:B------:R-:W-:Y:S01]  /*0460*/  MOV R59, UR4 ;  /* 0x00000004003b7c02 */ /* 0x000fe20008000f00 */
[----:B------:R-:W-:Y:S06]  /*0470*/  BRA.U !UP4, `(.L_x_8) ;  /* 0x000000010c207547 */ /* 0x000fec000b800000 */
[----:B------:R-:W-:Y:S01]  /*0480*/  UISETP.NE.U32.AND UP2, UPT, UR8, URZ, UPT ;  /* 0x000000ff0800728c */ /* 0x000fe2000bf45070 */
[----:B-----5:R-:W-:Y:S01]  /*0490*/  FSETP.NEU.AND P0, PT, R27, RZ, PT ;  /* 0x000000ff1b00720b */ /* 0x020fe20003f0d000 */
[----:B------:R-:W-:Y:S02]  /*04a0*/  USEL UR4, URZ, 0xffffffff, UP1 ;  /* 0xffffffffff047887 */ /* 0x000fe40008800000 */
[----:B------:R-:W-:-:S10]  /*04b0*/  UISETP.NE.AND.EX UP2, UPT, UR9, URZ, UPT, UP2 ;  /* 0x000000ff0900728c */ /* 0x000fd4000bf45320 */
[----:B------:R-:W-:Y:S01]  /*04c0*/  VOTEU.ANY UP0, P0 ;  /* 0x0000000000ff7886 */ /* 0x000fe20000000100 */
[----:B------:R-:W-:-:S04]  /*04d0*/  @!UP2 USEL UR4, URZ, 0xffffffff, UP0 ;  /* 0xffffffffff04a887 */ /* 0x000fc80008000000 */
[----:B------:R-:W-:-:S04]  /*04e0*/  ULOP3.LUT UR4, UR4, 0x1, URZ, 0xc0, !UPT ;  /* 0x0000000104047892 */ /* 0x000fc8000f8ec0ff */
[----:B------:R-:W-:-:S11]  /*04f0*/  UISETP.NE.U32.AND UP3, UPT, UR4, 0x1, UPT ;  /* 0x000000010400788c */ /* 0x000fd6000bf65070 */
.L_x_8:
[----:B-1----:R-:W1:Y:S01]  /*0500*/  SHFL.IDX PT, R2, R52, RZ, 0x1f ;  /* 0x00001fff34027589 */ /* 0x002e6200000e0000 */
[----:B------:R-:W-:-:S04]  /*0510*/  UISETP.NE.AND UP0, UPT, UR18, 0x2, UPT ;  /* 0x000000021200788c */ /* 0x000fc8000bf05270 */
[----:B------:R-:W-:Y:S01]  /*0520*/  USEL UR56, URZ, 0x1, UP0 ;  /* 0x00000001ff387887 */ /* 0x000fe20008000000 */
[----:B-1----:R-:W-:-:S13]  /*0530*/  ISETP.NE.AND P0, PT, R2, RZ, PT ;  /* 0x000000ff0200720c */ /* 0x002fda0003f05270 */
[----:B------:R-:W-:Y:S05]  /*0540*/  @P0 BRA `(.L_x_9) ;  /* 0x0000000000680947 */ /* 0x000fea0003800000 */
[----:B------:R-:W1:Y:S01]  /*0550*/  S2UR UR4, SR_CgaCtaId ;  /* 0x00000000000479c3 */ /* 0x000e620000008800 */
[----:B------:R-:W-:Y:S01]  /*0560*/  UMOV UR5, 0x400 ;  /* 0x0000040000057882 */ /* 0x000fe20000000000 */
[----:B------:R-:W-:Y:S01]  /*0570*/  UMOV UR6, 0x1 ;  /* 0x0000000100067882 */ /* 0x000fe20000000000 */
[----:B------:R-:W-:Y:S01]  /*0580*/  ELECT P0, URZ, PT ;  /* 0x0000000000ff782f */ /* 0x000fe20003800000 */
[----:B------:R-:W-:-:S04]  /*0590*/  UIADD3 UR6, UPT, UPT, -UR6, 0x100000, URZ ;  /* 0x0010000006067890 */ /* 0x000fc8000fffe1ff */
[----:B------:R-:W-:Y:S02]  /*05a0*/  USHF.L.U32 UR7, UR6, 0xb, URZ ;  /* 0x0000000b06077899 */ /* 0x000fe400080006ff */
[----:B------:R-:W-:Y:S02]  /*05b0*/  USHF.L.U32 UR6, UR6, 0x1, URZ ;  /* 0x0000000106067899 */ /* 0x000fe400080006ff */
[----:B-1----:R-:W-:Y:S01]  /*05c0*/  ULEA UR4, UR4, UR5, 0x18 ;  /* 0x0000000504047291 */ /* 0x002fe2000f8ec0ff */
[----:B------:R-:W1:Y:S11]  /*05d0*/  FENCE.VIEW.ASYNC.S ;  /* 0x00000000000073c6 */ /* 0x000e760000000000 */
[----:B-1----:R1:W3:Y:S01]  /*05e0*/  SYNCS.EXCH.64 URZ, [UR4], UR6 ;  /* 0x0000000604ff75b2 */ /* 0x0022e20008000100 */
[----:B------:R1:W4:Y:S01]  /*05f0*/  SYNCS.EXCH.64 URZ, [UR4+0x40], UR6 ;  /* 0x0000400604ff75b2 */ /* 0x0003220008000100 */
[----:B------:R1:W1:Y:S01]  /*0600*/  SYNCS.EXCH.64 URZ, [UR4+0x8], UR6 ;  /* 0x0000080604ff75b2 */ /* 0x0002620008000100 */
        /* <DEDUP_REMOVED lines=13> */
[----:B------:R-:W-:Y:S01]  /*06e0*/  NOP ;  /* 0x0000000000007918 */ /* 0x000fe20000000000 */
.L_x_9:
[----:B------:R-:W2:Y:S01]  /*06f0*/  SHFL.IDX PT, R2, R52, RZ, 0x1f ;  /* 0x00001fff34027589 */ /* 0x000ea200000e0000 */
[----:B------:R-:W-:Y:S01]  /*0700*/  NOP ;  /* 0x0000000000007918 */ /* 0x000fe20000000000 */
[----:B--2---:R-:W-:-:S13]  /*0710*/  ISETP.NE.AND P0, PT, R2, 0x1, PT ;  /* 0x000000010200780c */ /* 0x004fda0003f05270 */
[----:B------:R-:W-:Y:S05]  /*0720*/  @P0 BRA `(.L_x_10) ;  /* 0x0000000000580947 */ /* 0x000fea0003800000 */
[----:B-1----:R-:W1:Y:S01]  /*0730*/  S2UR UR4, SR_CgaCtaId ;  /* 0x00000000000479c3 */ /* 0x002e620000008800 */
[----:B------:R-:W-:Y:S01]  /*0740*/  UMOV UR5, 0x400 ;  /* 0x0000040000057882 */ /* 0x000fe20000000000 */
[----:B------:R-:W-:Y:S01]  /*0750*/  UMOV UR8, 0x20 ;  /* 0x0000002000087882 */ /* 0x000fe20000000000 */
[----:B------:R-:W-:Y:S01]  /*0760*/  UMOV UR6, 0x80 ;  /* 0x0000008000067882 */ /* 0x000fe20000000000 */
[----:B------:R-:W-:-:S04]  /*0770*/  UIADD3 UR8, UPT, UPT, -UR8, 0x100000, URZ ;  /* 0x0010000008087890 */ /* 0x000fc8000fffe1ff */
[----:B------:R-:W-:Y:S02]  /*0780*/  USHF.L.U32 UR9, UR8, 0xb, URZ ;  /* 0x0000000b08097899 */ /* 0x000fe400080006ff */
[----:B------:R-:W-:Y:S02]  /*0790*/  USHF.L.U32 UR8, UR8, 0x1, URZ ;  /* 0x0000000108087899 */ /* 0x000fe400080006ff */
[----:B------:R-:W-:-:S04]  /*07a0*/  UIADD3 UR6, UPT, UPT, -UR6, 0x100000, URZ ;  /* 0x0010000006067890 */ /* 0x000fc8000fffe1ff */
[----:B------:R-:W-:Y:S02]  /*07b0*/  USHF.L.U32 UR7, UR6, 0xb, URZ ;  /* 0x0000000b06077899 */ /* 0x000fe400080006ff */
[----:B------:R-:W-:Y:S01]  /*07c0*/  USHF.L.U32 UR6, UR6, 0x1, URZ ;  /* 0x0000000106067899 */ /* 0x000fe200080006ff */
[----:B------:R-:W-:Y:S01]  /*07d0*/  ELECT P0, URZ, PT ;  /* 0x0000000000ff782f */ /* 0x000fe20003800000 */
[----:B-1----:R-:W-:Y:S01]  /*07e0*/  ULEA UR4, UR4, UR5, 0x18 ;  /* 0x0000000504047291 */ /* 0x002fe2000f8ec0ff */
[----:B------:R-:W1:Y:S11]  /*07f0*/  FENCE.VIEW.ASYNC.S ;  /* 0x00000000000073c6 */ /* 0x000e760000000000 */
[----:B-1----:R2:W1:Y:S01]  /*0800*/  SYNCS.EXCH.64 URZ, [UR4+0x80], UR8 ;  /* 0x0000800804ff75b2 */ /* 0x0024620008000100 */
[----:B------:R2:W1:Y:S01]  /*0810*/  SYNCS.EXCH.64 URZ, [UR4+0xa0], UR6 ;  /* 0x0000a00604ff75b2 */ /* 0x0004620008000100 */
[----:B------:R2:W1:Y:S01]  /*0820*/  SYNCS.EXCH.64 URZ, [UR4+0x88], UR8 ;  /* 0x0000880804ff75b2 */ /* 0x0004620008000100 */
[----:B------:R2:W1:Y:S01]  /*0830*/  SYNCS.EXCH.64 URZ, [UR4+0xa8], UR6 ;  /* 0x0000a80604ff75b2 */ /* 0x0004620008000100 */
[----:B------:R2:W1:Y:S01]  /*0840*/  SYNCS.EXCH.64 URZ, [UR4+0x90], UR8 ;  /* 0x0000900804ff75b2 */ /* 0x0004620008000100 */
[----:B------:R2:W1:Y:S01]  /*0850*/  SYNCS.EXCH.64 URZ, [UR4+0xb0], UR6 ;  /* 0x0000b00604ff75b2 */ /* 0x0004620008000100 */
[----:B------:R2:W1:Y:S01]  /*0860*/  SYNCS.EXCH.64 URZ, [UR4+0x98], UR8 ;  /* 0x0000980804ff75b2 */ /* 0x0004620008000100 */
[----:B------:R2:W1:Y:S02]  /*0870*/  SYNCS.EXCH.64 URZ, [UR4+0xb8], UR6 ;  /* 0x0000b80604ff75b2 */ /* 0x0004640008000100 */
[----:B--2---:R-:W-:Y:S01]  /*0880*/  NOP ;  /* 0x0000000000007918 */ /* 0x004fe20000000000 */
.L_x_10:
[----:B------:R-:W2:Y:S01]  /*0890*/  SHFL.IDX PT, R2, R52, RZ, 0x1f ;  /* 0x00001fff34027589 */ /* 0x000ea200000e0000 */
[----:B------:R-:W-:Y:S01]  /*08a0*/  NOP ;  /* 0x0000000000007918 */ /* 0x000fe20000000000 */
[----:B--2---:R-:W-:-:S13]  /*08b0*/  ISETP.NE.AND P0, PT, R2, 0x3, PT ;  /* 0x000000030200780c */ /* 0x004fda0003f05270 */
[----:B------:R-:W-:Y:S05]  /*08c0*/  @P0 BRA `(.L_x_11) ;  /* 0x0000000000300947 */ /* 0x000fea0003800000 */
[----:B-1----:R-:W1:Y:S01]  /*08d0*/  S2UR UR4, SR_CgaCtaId ;  /* 0x00000000000479c3 */ /* 0x002e620000008800 */
[----:B------:R-:W-:Y:S01]  /*08e0*/  UMOV UR6, 0x400 ;  /* 0x0000040000067882 */ /* 0x000fe20000000000 */
[----:B------:R-:W-:Y:S01]  /*08f0*/  UMOV UR5, 0x20 ;  /* 0x0000002000057882 */ /* 0x000fe20000000000 */
[----:B------:R-:W-:Y:S01]  /*0900*/  ELECT P0, URZ, PT ;  /* 0x0000000000ff782f */ /* 0x000fe20003800000 */
[----:B-1----:R-:W-:Y:S02]  /*0910*/  ULEA UR6, UR4, UR6, 0x18 ;  /* 0x0000000604067291 */ /* 0x002fe4000f8ec0ff */
[----:B------:R-:W-:-:S04]  /*0920*/  UIADD3 UR4, UPT, UPT, -UR5, 0x100000, URZ ;  /* 0x0010000005047890 */ /* 0x000fc8000fffe1ff */
[----:B------:R-:W-:Y:S02]  /*0930*/  USHF.L.U32 UR5, UR4, 0xb, URZ ;  /* 0x0000000b04057899 */ /* 0x000fe400080006ff */
[----:B------:R-:W-:Y:S01]  /*0940*/  USHF.L.U32 UR4, UR4, 0x1, URZ ;  /* 0x0000000104047899 */ /* 0x000fe200080006ff */
[----:B------:R-:W1:Y:S11]  /*0950*/  FENCE.VIEW.ASYNC.S ;  /* 0x00000000000073c6 */ /* 0x000e760000000000 */
[----:B-1----:R2:W1:Y:S01]  /*0960*/  SYNCS.EXCH.64 URZ, [UR6+0xc0], UR4 ;  /* 0x0000c00406ff75b2 */ /* 0x0024620008000100 */
[----:B------:R2:W1:Y:S02]  /*0970*/  SYNCS.EXCH.64 URZ, [UR6+0xc8], UR4 ;  /* 0x0000c80406ff75b2 */ /* 0x0004640008000100 */
[----:B--2---:R-:W-:Y:S01]  /*0980*/  NOP ;  /* 0x0000000000007918 */ /* 0x004fe20000000000 */
.L_x_11:
[----:B------:R-:W2:Y:S01]  /*0990*/  SHFL.IDX PT, R2, R52, RZ, 0x1f ;  /* 0x00001fff34027589 */ /* 0x000ea200000e0000 */
[----:B------:R-:W-:Y:S01]  /*09a0*/  NOP ;  /* 0x0000000000007918 */ /* 0x000fe20000000000 */
[----:B--2---:R-:W-:-:S13]  /*09b0*/  ISETP.NE.AND P0, PT, R2, 0x4, PT ;  /* 0x000000040200780c */ /* 0x004fda0003f05270 */
[----:B------:R-:W-:Y:S05]  /*09c0*/  @P0 BRA `(.L_x_12) ;  /* 0x0000000000440947 */ /* 0x000fea0003800000 */
[----:B-1----:R-:W1:Y:S01]  /*09d0*/  S2UR UR6, SR_CgaCtaId ;  /* 0x00000000000679c3 */ /* 0x002e620000008800 */
[----:B------:R-:W-:Y:S01]  /*09e0*/  UMOV UR4, 0x100 ;  /* 0x0000010000047882 */ /* 0x000fe20000000000 */
[----:B------:R-:W-:Y:S01]  /*09f0*/  UMOV UR5, 0x400 ;  /* 0x0000040000057882 */ /* 0x000fe20000000000 */
[----:B------:R-:W-:Y:S01]  /*0a00*/  USEL UR4, UR4, 0xe0, UP3 ;  /* 0x000000e004047887 */ /* 0x000fe20009800000 */
[----:B------:R-:W-:Y:S01]  /*0a10*/  UMOV UR8, 0x1 ;  /* 0x0000000100087882 */ /* 0x000fe20000000000 */
[----:B------:R-:W-:Y:S01]  /*0a20*/  ELECT P0, URZ, PT ;  /* 0x0000000000ff782f */ /* 0x000fe20003800000 */
[----:B------:R-:W-:-:S04]  /*0a30*/  UIADD3 UR8, UPT, UPT, -UR8, 0x100000, URZ ;  /* 0x0010000008087890 */ /* 0x000fc8000fffe1ff */
[----:B------:R-:W-:Y:S02]  /*0a40*/  USHF.L.U32 UR9, UR8, 0xb, URZ ;  /* 0x0000000b08097899 */ /* 0x000fe400080006ff */
[----:B------:R-:W-:Y:S02]  /*0a50*/  USHF.L.U32 UR8, UR8, 0x1, URZ ;  /* 0x0000000108087899 */ /* 0x000fe400080006ff */
[----:B-1----:R-:W-:Y:S02]  /*0a60*/  ULEA UR6, UR6, UR5, 0x18 ;  /* 0x0000000506067291 */ /* 0x002fe4000f8ec0ff */
[----:B------:R-:W-:-:S04]  /*0a70*/  UIADD3 UR4, UPT, UPT, -UR4, 0x100000, URZ ;  /* 0x0010000004047890 */ /* 0x000fc8000fffe1ff */
[----:B------:R-:W-:Y:S02]  /*0a80*/  USHF.L.U32 UR5, UR4, 0xb, URZ ;  /* 0x0000000b04057899 */ /* 0x000fe400080006ff */
[----:B------:R-:W-:Y:S01]  /*0a90*/  USHF.L.U32 UR4, UR4, 0x1, URZ ;  /* 0x0000000104047899 */ /* 0x000fe200080006ff */
[----:B------:R-:W1:Y:S03]  /*0aa0*/  FENCE.VIEW.ASYNC.S ;  /* 0x00000000000073c6 */ /* 0x000e660000000000 */
[----:B-1----:R2:W1:Y:S08]  /*0ab0*/  SYNCS.EXCH.64 URZ, [UR6+0xd0], UR8 ;  /* 0x0000d00806ff75b2 */ /* 0x0024700008000100 */
[----:B------:R2:W1:Y:S02]  /*0ac0*/  SYNCS.EXCH.64 URZ, [UR6+0xd8], UR4 ;  /* 0x0000d80406ff75b2 */ /* 0x0004640008000100 */
[----:B--2---:R-:W-:Y:S01]  /*0ad0*/  NOP ;  /* 0x0000000000007918 */ /* 0x004fe20000000000 */
.L_x_12:
[----:B------:R-:W2:Y:S01]  /*0ae0*/  SHFL.IDX PT, R2, R52, RZ, 0x1f ;  /* 0x00001fff34027589 */ /* 0x000ea200000e0000 */
[----:B------:R-:W1:Y:S01]  /*0af0*/  S2UR UR51, SR_CTAID.X ;  /* 0x00000000003379c3 */ /* 0x000e620000002500 */
[----:B------:R-:W-:-:S07]  /*0b00*/  NOP ;  /* 0x0000000000007918 */ /* 0x000fce0000000000 */
[----:B------:R-:W1:Y:S01]  /*0b10*/  S2UR UR24, SR_CTAID.Y ;  /* 0x00000000001879c3 */ /* 0x000e620000002600 */
[----:B--2---:R-:W-:-:S13]  /*0b20*/  ISETP.NE.AND P0, PT, R2, 0x5, PT ;  /* 0x000000050200780c */ /* 0x004fda0003f05270 */
[----:B-1----:R-:W-:Y:S05]  /*0b30*/  @P0 BRA `(.L_x_13) ;  /* 0x0000000000480947 */ /* 0x002fea0003800000 */
[----:B------:R-:W1:Y:S01]  /*0b40*/  S2UR UR4, SR_CgaCtaId ;  /* 0x00000000000479c3 */ /* 0x000e620000008800 */
        /* <DEDUP_REMOVED lines=12> */
[----:B-1----:R1:W2:Y:S01]  /*0c10*/  SYNCS.EXCH.64 URZ, [UR4+0xe0], UR8 ;  /* 0x0000e00804ff75b2 */ /* 0x0022a20008000100 */
[----:B------:R1:W1:Y:S01]  /*0c20*/  SYNCS.EXCH.64 URZ, [UR4+0xf0], UR6 ;  /* 0x0000f00604ff75b2 */ /* 0x0002620008000100 */
[----:B------:R1:W1:Y:S01]  /*0c30*/  SYNCS.EXCH.64 URZ, [UR4+0xe8], UR8 ;  /* 0x0000e80804ff75b2 */ /* 0x0002620008000100 */
[----:B------:R1:W1:Y:S01]  /*0c40*/  SYNCS.EXCH.64 URZ, [UR4+0xf8], UR6 ;  /* 0x0000f80604ff75b2 */ /* 0x0002620008000100 */
[----:B------:R-:W-:Y:S01]  /*0c50*/  NOP ;  /* 0x0000000000007918 */ /* 0x000fe20000000000 */
.L_x_13:
[----:B------:R-:W-:-:S05]  /*0c60*/  CS2R.32 R45, SR_CgaSize ;  /* 0x00000000002d7805 */ /* 0x000fca0000008a00 */
[----:B------:R-:W-:-:S05]  /*0c70*/  IMAD R45, R45, -0xa0, RZ ;  /* 0xffffff602d2d7824 */ /* 0x000fca00078e02ff */
[----:B------:R-:W-:-:S14]  /*0c80*/  R2UR UR5, R45 ;  /* 0x000000002d0572ca */ /* 0x000fdc00000e0000 */
[----:B------:R-:W3:Y:S01]  /*0c90*/  LDCU UR5, c[0x0][UR5+0x2b0] ;  /* 0x00005600050577ac */ /* 0x000ee20008000800 */
[----:B------:R-:W-:Y:S02]  /*0ca0*/  I2FP.F32.U32 R45, UR51 ;  /* 0x00000033002d7c45 */ /* 0x000fe40008201000 */
[----:B------:R-:W-:-:S05]  /*0cb0*/  CS2R.32 R3, SR_CgaSize ;  /* 0x0000000000037805 */ /* 0x000fca0000008a00 */
[----:B------:R-:W-:-:S06]  /*0cc0*/  IMAD R3, R3, -0xa0, RZ ;  /* 0xffffff6003037824 */ /* 0x000fcc00078e02ff */
[----:B------:R-:W4:Y:S01]  /*0cd0*/  LDC R3, c[0x0][R3+0x2a0] ;  /* 0x0000a80003037b82 */ /* 0x000f220000000800 */
[----:B------:R-:W-:Y:S02]  /*0ce0*/  I2FP.F32.U32 R44, UR24 ;  /* 0x00000018002c7c45 */ /* 0x000fe40008201000 */
[----:B------:R-:W-:-:S05]  /*0cf0*/  CS2R.32 R2, SR_CgaSize ;  /* 0x0000000000027805 */ /* 0x000fca0000008a00 */
[----:B------:R-:W-:-:S05]  /*0d00*/  IMAD R2, R2, -0xa0, RZ ;  /* 0xffffff6002027824 */ /* 0x000fca00078e02ff */
[----:B-1----:R-:W-:-:S14]  /*0d10*/  R2UR UR4, R2 ;  /* 0x00000000020472ca */ /* 0x002fdc00000e0000 */
[----:B------:R-:W1:Y:S01]  /*0d20*/  LDCU UR4, c[0x0][UR4+0x2b4] ;  /* 0x00005680040477ac */ /* 0x000e620008000800 */
[----:B------:R-:W-:Y:S01]  /*0d30*/  NOP ;  /* 0x0000000000007918 */ /* 0x000fe20000000000 */
[----:B------:R-:W2:Y:S01]  /*0d40*/  LDCU UR19, c[0x0][0xc24] ;  /* 0x00018480ff1377ac */ /* 0x000ea20008000800 */
[----:B------:R-:W-:-:S05]  /*0d50*/  CS2R.32 R2, SR_CgaSize ;  /* 0x0000000000027805 */ /* 0x000fca0000008a00 */
[----:B------:R-:W-:-:S06]  /*0d60*/  IMAD R2, R2, -0xa0, RZ ;  /* 0xffffff6002027824 */ /* 0x000fcc00078e02ff */
[----:B------:R-:W4:Y:S01]  /*0d70*/  LDC R2, c[0x0][R2+0x2a4] ;  /* 0x0000a90002027b82 */ /* 0x000f220000000800 */
[----:B---3--:R-:W-:-:S07]  /*0d80*/  FMUL R45, R45, UR5 ;  /* 0x000000052d2d7c20 */ /* 0x008fce0008400000 */
[----:B------:R-:W3:Y:S01]  /*0d90*/  S2UR UR52, SR_CTAID.Z ;  /* 0x00000000003479c3 */ /* 0x000ee20000002700 */
[----:B-1----:R-:W-:Y:S01]  /*0da0*/  FMUL R44, R44, UR4 ;  /* 0x000000042c2c7c20 */ /* 0x002fe20008400000 */
[----:B------:R-:W1:Y:S01]  /*0db0*/  F2I.U32.TRUNC.NTZ R45, R45 ;  /* 0x0000002d002d7305 */ /* 0x000e62000020f000 */
[----:B--2---:R-:W-:-:S07]  /*0dc0*/  UISETP.GE.AND UP0, UPT, UR19, 0x1, UPT ;  /* 0x000000011300788c */ /* 0x004fce000bf06270 */
[----:B------:R-:W2:Y:S01]  /*0dd0*/  F2I.U32.TRUNC.NTZ R44, R44 ;  /* 0x0000002c002c7305 */ /* 0x000ea2000020f000 */
[----:B-1----:R-:W-:-:S05]  /*0de0*/  IADD3 R45, PT, PT, -R45, RZ, RZ ;  /* 0x000000ff2d2d7210 */ /* 0x002fca0007ffe1ff */
[----:B----4-:R-:W-:Y:S01]  /*0df0*/  IMAD R45, R3, R45, UR51 ;  /* 0x00000033032d7e24 */ /* 0x010fe2000f8e022d */
[----:B--2---:R-:W-:-:S05]  /*0e00*/  IADD3 R44, PT, PT, -R44, RZ, RZ ;  /* 0x000000ff2c2c7210 */ /* 0x004fca0007ffe1ff */
[----:B------:R-:W-:Y:S01]  /*0e10*/  IMAD R44, R2, R44, UR24 ;  /* 0x00000018022c7e24 */ /* 0x000fe2000f8e022c */
[----:B------:R-:W-:Y:S06]  /*0e20*/  BAR.SYNC.DEFER_BLOCKING 0x0 ;  /* 0x0000000000007b1d */ /* 0x000fec0000010000 */
[----:B---3--:R-:W-:Y:S05]  /*0e30*/  BRA.U !UP0, `(.L_x_14) ;  /* 0x0000000108d47547 */ /* 0x008fea000b800000 */
[----:B------:R-:W1:Y:S01]  /*0e40*/  LDCU.128 UR20, c[0x0][0xc10] ;  /* 0x00018200ff1477ac */ /* 0x000e620008000c00 */
[----:B------:R-:W2:Y:S01]  /*0e50*/  LDCU UR6, c[0x0][0x370] ;  /* 0x00006e00ff0677ac */ /* 0x000ea20008000800 */
[----:B------:R-:W3:Y:S01]  /*0e60*/  LDCU UR4, c[0x0][0x374] ;  /* 0x00006e80ff0477ac */ /* 0x000ee20008000800 */
[----:B------:R-:W4:Y:S01]  /*0e70*/  LDCU UR25, c[0x0][0xc0c] ;  /* 0x00018180ff1977ac */ /* 0x000f220008000800 */
[----:B------:R-:W4:Y:S01]  /*0e80*/  LDCU UR5, c[0x0][0xc20] ;  /* 0x00018400ff0577ac */ /* 0x000f220008000800 */
[----:B------:R-:W4:Y:S01]  /*0e90*/  LDCU.64 UR16, c[0x0][0xc28] ;  /* 0x00018500ff1077ac */ /* 0x000f220008000a00 */
[----:B-1----:R-:W-:Y:S02]  /*0ea0*/  UISETP.NE.AND UP0, UPT, UR22, 0x1, UPT ;  /* 0x000000011600788c */ /* 0x002fe4000bf05270 */
[----:B---3--:R-:W-:Y:S02]  /*0eb0*/  UIMAD.WIDE.U32 UR8, UR4, UR23, URZ ;  /* 0x00000017040872a5 */ /* 0x008fe4000f8e00ff */
[----:B--2---:R-:W-:-:S02]  /*0ec0*/  UIMAD.WIDE.U32 UR10, UR6, UR20, URZ ;  /* 0x00000014060a72a5 */ /* 0x004fc4000f8e00ff */
[----:B----4-:R-:W-:Y:S02]  /*0ed0*/  UISETP.NE.AND UP2, UPT, UR25, 0x1, UPT ;  /* 0x000000011900788c */ /* 0x010fe4000bf45270 */
[----:B------:R-:W-:Y:S01]  /*0ee0*/  UISETP.NE.AND UP4, UPT, UR19, 0x1, UPT ;  /* 0x000000011300788c */ /* 0x000fe2000bf85270 */
[----:B------:R-:W-:Y:S02]  /*0ef0*/  UMOV UR8, UR9 ;  /* 0x0000000900087c82 */ /* 0x000fe40008000000 */
[----:B------:R-:W-:Y:S01]  /*0f00*/  UMOV UR10, UR11 ;  /* 0x0000000b000a7c82 */ /* 0x000fe20008000000 */
[----:B------:R-:W-:Y:S02]  /*0f10*/  @UP0 USHF.R.U32.HI UR4, URZ, UR5, UR8 ;  /* 0x00000005ff040299 */ /* 0x000fe40008011608 */
[----:B------:R-:W-:Y:S02]  /*0f20*/  UIMAD.WIDE.U32 UR12, UR24, UR23, URZ ;  /* 0x00000017180c72a5 */ /* 0x000fe4000f8e00ff */
[----:B------:R-:W-:-:S02]  /*0f30*/  UIMAD.WIDE.U32 UR8, UR4, UR16, URZ ;  /* 0x00000010040872a5 */ /* 0x000fc4000f8e00ff */
[----:B------:R-:W-:Y:S02]  /*0f40*/  @UP2 USHF.R.U32.HI UR6, URZ, UR21, UR10 ;  /* 0x00000015ff062299 */ /* 0x000fe4000801160a */
[----:B------:R-:W-:Y:S02]  /*0f50*/  UIMAD.WIDE.U32 UR14, UR51, UR20, URZ ;  /* 0x00000014330e72a5 */ /* 0x000fe4000f8e00ff */
[----:B------:R-:W-:Y:S01]  /*0f60*/  UIMAD.WIDE.U32 UR10, UR6, UR16, URZ ;  /* 0x00000010060a72a5 */ /* 0x000fe2000f8e00ff */
[----:B------:R-:W-:Y:S01]  /*0f70*/  UMOV UR12, UR13 ;  /* 0x0000000d000c7c82 */ /* 0x000fe20008000000 */
[----:B------:R-:W-:Y:S01]  /*0f80*/  UMOV UR8, UR9 ;  /* 0x0000000900087c82 */ /* 0x000fe20008000000 */
[----:B------:R-:W-:Y:S02]  /*0f90*/  USHF.R.U32.HI UR12, URZ, UR5, UR12 ;  /* 0x00000005ff0c7299 */ /* 0x000fe4000801160c */
[----:B------:R-:W-:Y:S01]  /*0fa0*/  @UP4 USHF.R.U32.HI UR4, URZ, UR17, UR8 ;  /* 0x00000011ff044299 */ /* 0x000fe20008011608 */
[----:B------:R-:W-:Y:S01]  /*0fb0*/  UMOV UR14, UR15 ;  /* 0x0000000f000e7c82 */ /* 0x000fe20008000000 */
[----:B------:R-:W-:Y:S01]  /*0fc0*/  UMOV UR10, UR11 ;  /* 0x0000000b000a7c82 */ /* 0x000fe20008000000 */
[----:B------:R-:W-:-:S02]  /*0fd0*/  USHF.R.U32.HI UR14, URZ, UR21, UR14 ;  /* 0x00000015ff0e7299 */ /* 0x000fc4000801160e */
[----:B------:R-:W-:Y:S02]  /*0fe0*/  USEL UR5, UR24, UR12, !UP0 ;  /* 0x0000000c18057287 */ /* 0x000fe4000c000000 */
[----:B------:R-:W-:Y:S02]  /*0ff0*/  @UP4 USHF.R.U32.HI UR6, URZ, UR17, UR10 ;  /* 0x00000011ff064299 */ /* 0x000fe4000801160a */
[----:B------:R-:W-:Y:S02]  /*1000*/  UIMAD UR7, UR4, UR19, URZ ;  /* 0x00000013040772a4 */ /* 0x000fe4000f8e02ff */
[----:B------:R-:W-:Y:S02]  /*1010*/  USEL UR4, UR51, UR14, !UP2 ;  /* 0x0000000e33047287 */ /* 0x000fe4000d000000 */
[----:B------:R-:W-:Y:S02]  /*1020*/  UIMAD UR10, UR6, UR19, URZ ;  /* 0x00000013060a72a4 */ /* 0x000fe4000f8e02ff */
[----:B------:R-:W-:-:S02]  /*1030*/  UISETP.GE.AND UP0, UPT, UR5, UR7, UPT ;  /* 0x000000070500728c */ /* 0x000fc4000bf06270 */
[----:B------:R-:W-:Y:S02]  /*1040*/  UIMAD.WIDE.U32 UR8, UR5, UR16, URZ ;  /* 0x00000010050872a5 */ /* 0x000fe4000f8e00ff */
[----:B------:R-:W-:Y:S02]  /*1050*/  UISETP.GE.OR UP0, UPT, UR4, UR10, UP0 ;  /* 0x0000000a0400728c */ /* 0x000fe40008706670 */
[----:B------:R-:W-:Y:S02]  /*1060*/  UIMAD.WIDE.U32 UR10, UR4, UR16, URZ ;  /* 0x00000010040a72a5 */ /* 0x000fe4000f8e00ff */
[----:B------:R-:W-:Y:S01]  /*1070*/  UIADD3 UR10, UPT, UPT, -UR4, URZ, URZ ;  /* 0x000000ff040a7290 */ /* 0x000fe2000fffe1ff */
[----:B------:R-:W-:Y:S01]  /*1080*/  UMOV UR8, UR9 ;  /* 0x0000000900087c82 */ /* 0x000fe20008000000 */
[----:B------:R-:W-:Y:S02]  /*1090*/  UIADD3 UR9, UPT, UPT, -UR5, URZ, URZ ;  /* 0x000000ff05097290 */ /* 0x000fe4000fffe1ff */
[----:B------:R-:W-:-:S03]  /*10a0*/  USHF.R.U32.HI UR8, URZ, UR17, UR8 ;  /* 0x00000011ff087299 */ /* 0x000fc60008011608 */
[----:B------:R-:W-:Y:S01]  /*10b0*/  @!UP0 UMOV UR7, UR11 ;  /* 0x0000000b00078c82 */ /* 0x000fe20008000000 */
[----:B------:R-:W-:Y:S02]  /*10c0*/  UIMAD UR24, UR22, UR9, UR24 ;  /* 0x00000009161872a4 */ /* 0x000fe4000f8e0218 */
[----:B------:R-:W-:Y:S02]  /*10d0*/  USEL UR8, UR5, UR8, !UP4 ;  /* 0x0000000805087287 */ /* 0x000fe4000e000000 */
[----:B------:R-:W-:Y:S02]  /*10e0*/  @!UP0 USHF.R.U32.HI UR7, URZ, UR17, UR7 ;  /* 0x00000011ff078299 */ /* 0x000fe40008011607 */
[----:B------:R-:W-:Y:S02]  /*10f0*/  UIADD3 UR9, UPT, UPT, -UR8, URZ, URZ ;  /* 0x000000ff08097290 */ /* 0x000fe4000fffe1ff */
[----:B------:R-:W-:Y:S02]  /*1100*/  @!UP0 USEL UR7, UR4, UR7, !UP4 ;  /* 0x0000000704078287 */ /* 0x000fe4000e000000 */
[----:B------:R-:W-:-:S02]  /*1110*/  UIMAD UR9, UR19, UR9, UR5 ;  /* 0x00000009130972a4 */ /* 0x000fc4000f8e0205 */
[----:B------:R-:W-:Y:S02]  /*1120*/  @!UP0 UIADD3 UR8, UPT, UPT, UR8, -UR7, URZ ;  /* 0x8000000708088290 */ /* 0x000fe4000fffe0ff */
[----:B------:R-:W-:Y:S02]  /*1130*/  @!UP0 UIMAD UR7, UR9, UR6, UR7 ;  /* 0x00000006090782a4 */ /* 0x000fe4000f8e0207 */
[----:B------:R-:W-:Y:S02]  /*1140*/  @!UP0 UIMAD UR5, UR8, UR19, UR4 ;  /* 0x00000013080582a4 */ /* 0x000fe4000f8e0204 */
[----:B------:R-:W-:Y:S02]  /*1150*/  UIMAD UR6, UR25, UR10, UR51 ;  /* 0x0000000a190672a4 */ /* 0x000fe4000f8e0233 */
[----:B------:R-:W-:Y:S01]  /*1160*/  UIMAD UR24, UR5, UR22, UR24 ;  /* 0x00000016051872a4 */ /* 0x000fe2000f8e0218 */
[----:B------:R-:W-:Y:S02]  /*1170*/  @!UP0 UMOV UR4, UR7 ;  /* 0x0000000700048c82 */ /* 0x000fe40008000000 */
[----:B------:R-:W-:-:S12]  /*1180*/  UIMAD UR51, UR4, UR25, UR6 ;  /* 0x00000019043372a4 */ /* 0x000fd8000f8e0206 */
.L_x_14:
[----:B------:R-:W1:Y:S02]  /*1190*/  LDCU UR4, c[0x0][0xc30] ;  /* 0x00018600ff0477ac */ /* 0x000e640008000800 */
[----:B-1----:R-:W-:-:S09]  /*11a0*/  UISETP.NE.AND UP0, UPT, UR4, 0x1, UPT ;  /* 0x000000010400788c */ /* 0x002fd2000bf05270 */
[----:B------:R-:W-:Y:S05]  /*11b0*/  BRA.U UP0, `(.L_x_15) ;  /* 0x0000000100447547 */ /* 0x000fea000b800000 */
[----:B------:R-:W1:Y:S01]  /*11c0*/  LDCU.128 UR8, c[0x0][0xc10] ;  /* 0x00018200ff0877ac */ /* 0x000e620008000c00 */
[----:B------:R-:W2:Y:S01]  /*11d0*/  LDCU UR12, c[0x0][0xc0c] ;  /* 0x00018180ff0c77ac */ /* 0x000ea20008000800 */
[----:B------:R-:W3:Y:S01]  /*11e0*/  LDCU UR13, c[0x0][0xc20] ;  /* 0x00018400ff0d77ac */ /* 0x000ee20008000800 */
[----:B-1----:R-:W-:Y:S02]  /*11f0*/  UIMAD.WIDE.U32 UR6, UR51, UR8, URZ ;  /* 0x00000008330672a5 */ /* 0x002fe4000f8e00ff */
[----:B------:R-:W-:Y:S02]  /*1200*/  UIMAD.WIDE.U32 UR4, UR24, UR11, URZ ;  /* 0x0000000b180472a5 */ /* 0x000fe4000f8e00ff */
[----:B--2---:R-:W-:Y:S02]  /*1210*/  UISETP.NE.AND UP2, UPT, UR12, 0x1, UPT ;  /* 0x000000010c00788c */ /* 0x004fe4000bf45270 */
[----:B------:R-:W-:Y:S01]  /*1220*/  UISETP.NE.AND UP0, UPT, UR10, 0x1, UPT ;  /* 0x000000010a00788c */ /* 0x000fe2000bf05270 */
[----:B------:R-:W-:-:S02]  /*1230*/  UMOV UR6, UR7 ;  /* 0x0000000700067c82 */ /* 0x000fc40008000000 */
[----:B------:R-:W-:Y:S01]  /*1240*/  UMOV UR4, UR5 ;  /* 0x0000000500047c82 */ /* 0x000fe20008000000 */
[----:B------:R-:W-:Y:S02]  /*1250*/  USHF.R.U32.HI UR6, URZ, UR9, UR6 ;  /* 0x00000009ff067299 */ /* 0x000fe40008011606 */
[----:B---3--:R-:W-:Y:S02]  /*1260*/  USHF.R.U32.HI UR4, URZ, UR13, UR4 ;  /* 0x0000000dff047299 */ /* 0x008fe40008011604 */
[----:B------:R-:W-:Y:S02]  /*1270*/  USEL UR5, UR51, UR6, !UP2 ;  /* 0x0000000633057287 */ /* 0x000fe4000d000000 */
[----:B------:R-:W-:-:S04]  /*1280*/  USEL UR4, UR24, UR4, !UP0 ;  /* 0x0000000418047287 */ /* 0x000fc8000c000000 */
[----:B------:R-:W-:Y:S02]  /*1290*/  UIADD3 UR6, UPT, UPT, UR5, -UR4, URZ ;  /* 0x8000000405067290 */ /* 0x000fe4000fffe0ff */
[----:B------:R-:W-:Y:S02]  /*12a0*/  UIADD3 UR4, UPT, UPT, -UR5, UR4, URZ ;  /* 0x0000000405047290 */ /* 0x000fe4000fffe1ff */
[----:B------:R-:W-:Y:S02]  /*12b0*/  UIMAD UR24, UR6, UR10, UR24 ;  /* 0x0000000a061872a4 */ /* 0x000fe4000f8e0218 */
[----:B------:R-:W-:-:S12]  /*12c0*/  UIMAD UR51, UR4, UR12, UR51 ;  /* 0x0000000c043372a4 */ /* 0x000fd8000f8e0233 */
.L_x_15:
[----:B------:R-:W-:Y:S01]  /*12d0*/  BAR.SYNC.DEFER_BLOCKING 0x0 ;  /* 0x0000000000007b1d */ /* 0x000fe20000010000 */
[----:B------:R-:W-:Y:S01]  /*12e0*/  UISETP.NE.AND UP0, UPT, UR18, 0x2, UPT ;  /* 0x000000021200788c */ /* 0x000fe2000bf05270 */
[----:B------:R-:W-:Y:S02]  /*12f0*/  ISETP.NE.OR P3, PT, R0, 0x2, !P3 ;  /* 0x000000020000780c */ /* 0x000fe40005f65670 */
[----:B------:R-:W-:Y:S02]  /*1300*/  LOP3.LUT R0, R50, 0x1f, RZ, 0xc0, !PT ;  /* 0x0000001f32007812 */ /* 0x000fe400078ec0ff */
[----:B------:R-:W1:Y:S04]  /*1310*/  LDCU UR39, c[0x0][0xc24] ;  /* 0x00018480ff2777ac */ /* 0x000e680008000800 */
[----:B------:R-:W-:Y:S05]  /*1320*/  BRA.U UP0, `(.L_x_16) ;  /* 0x0000001900d87547 */ /* 0x000fea000b800000 */
[----:B------:R-:W2:Y:S01]  /*1330*/  LDCU UR5, c[0x0][0x388] ;  /* 0x00007100ff0577ac */ /* 0x000ea20008000800 */
[----:B------:R-:W-:Y:S01]  /*1340*/  PLOP3.LUT P1, PT, PT, PT, UP3, 0x80, 0x8 ;  /* 0x000000000008781c */ /* 0x000fe20003f2f038 */
[----:B------:R-:W-:Y:S01]  /*1350*/  IMAD.MOV.U32 R2, RZ, RZ, RZ ;  /* 0x000000ffff027224 */ /* 0x000fe200078e00ff */
[----:B------:R-:W-:Y:S01]  /*1360*/  ISETP.EQ.OR P2, PT, R0, RZ, P3 ;  /* 0x000000ff0000720c */ /* 0x000fe20001f42670 */
[----:B------:R-:W3:Y:S01]  /*1370*/  LDCU UR8, c[0x0][0x38c] ;  /* 0x00007180ff0877ac */ /* 0x000ee20008000800 */
[----:B------:R-:W-:Y:S01]  /*1380*/  PLOP3.LUT P1, PT, P1, PT, PT, 0x8, 0x80 ;  /* 0x000000000080781c */ /* 0x000fe20000f2e170 */
[----:B------:R-:W4:Y:S01]  /*1390*/  LDCU.64 UR6, c[0x0][0x390] ;  /* 0x00007200ff0677ac */ /* 0x000f220008000a00 */
[----:B------:R-:W1:Y:S01]  /*13a0*/  LDCU UR53, c[0x0][0x370] ;  /* 0x00006e00ff3577ac */ /* 0x000e620008000800 */
[----:B------:R-:W1:Y:S01]  /*13b0*/  LDCU.64 UR42, c[0x0][0x348] ;  /* 0x00006900ff2a77ac */ /* 0x000e620008000a00 */
[----:B--2---:R-:W-:Y:S01]  /*13c0*/  UIADD3 UR5, UPT, UPT, UR5, 0x3f, URZ ;  /* 0x0000003f05057890 */ /* 0x004fe2000fffe0ff */
[----:B------:R-:W2:Y:S03]  /*13d0*/  LDCU UR52, c[0x0][0x374] ;  /* 0x00006e80ff3477ac */ /* 0x000ea60008000800 */
[----:B------:R-:W-:Y:S01]  /*13e0*/  USHF.R.S32.HI UR4, URZ, 0x1f, UR5 ;  /* 0x0000001fff047899 */ /* 0x000fe20008011405 */
[----:B------:R-:W-:Y:S01]  /*13f0*/  UMOV UR26, 0x1 ;  /* 0x00000001001a7882 */ /* 0x000fe20000000000 */
[----:B------:R-:W-:-:S02]  /*1400*/  UMOV UR31, URZ ;  /* 0x000000ff001f7c82 */ /* 0x000fc40008000000 */
[----:B------:R-:W-:Y:S01]  /*1410*/  ULEA.HI UR4, UR4, UR5, URZ, 0x6 ;  /* 0x0000000504047291 */ /* 0x000fe2000f8f30ff */
[----:B------:R-:W-:Y:S01]  /*1420*/  UMOV UR36, URZ ;  /* 0x000000ff00247c82 */ /* 0x000fe20008000000 */
[----:B------:R-:W-:Y:S02]  /*1430*/  UMOV UR38, URZ ;  /* 0x000000ff00267c82 */ /* 0x000fe40008000000 */
[----:B------:R-:W-:-:S04]  /*1440*/  USHF.R.S32.HI UR4, URZ, 0x6, UR4 ;  /* 0x00000006ff047899 */ /* 0x000fc80008011404 */
[----:B---3--:R-:W-:-:S04]  /*1450*/  UIMAD UR4, UR4, UR8, URZ ;  /* 0x00000008040472a4 */ /* 0x008fc8000f8e02ff */
[----:B----4-:R-:W-:-:S04]  /*1460*/  UIMAD UR4, UR4, UR6, URZ ;  /* 0x00000006040472a4 */ /* 0x010fc8000f8e02ff */
[----:B------:R-:W-:-:S04]  /*1470*/  UIMAD UR54, UR4, UR7, URZ ;  /* 0x00000007043672a4 */ /* 0x000fc8000f8e02ff */
[----:B------:R-:W-:Y:S02]  /*1480*/  UISETP.NE.AND UP1, UPT, UR54, URZ, UPT ;  /* 0x000000ff3600728c */ /* 0x000fe4000bf25270 */
[----:B------:R-:W-:-:S04]  /*1490*/  UISETP.LT.U32.AND UP0, UPT, UR54, 0x8, UPT ;  /* 0x000000083600788c */ /* 0x000fc8000bf01070 */
[----:B------:R-:W-:-:S04]  /*14a0*/  USEL UR4, UR54, 0x8, UP0 ;  /* 0x0000000836047887 */ /* 0x000fc80008000000 */
[----:B------:R-:W-:Y:S02]  /*14b0*/  UIADD3 UR5, UPT, UPT, UR4, -0x1, URZ ;  /* 0xffffffff04057890 */ /* 0x000fe4000fffe0ff */
[----:B------:R-:W-:Y:S02]  /*14c0*/  @!UP1 UIADD3 UR5, UPT, UPT, UR4, URZ, URZ ;  /* 0x000000ff04059290 */ /* 0x000fe4000fffe0ff */
[----:B------:R-:W-:Y:S02]  /*14d0*/  UIADD3 UR50, UPT, UPT, UR54, -UR4, URZ ;  /* 0x8000000436327290 */ /* 0x000fe4000fffe0ff */
[----:B-12---:R-:W-:-:S12]  /*14e0*/  UIADD3 UR55, UPT, UPT, UR5, 0x1, URZ ;  /* 0x0000000105377890 */ /* 0x006fd8000fffe0ff */
.L_x_32:
[----:B------:R-:W1:Y:S01]  /*14f0*/  S2UR UR30, SR_CgaCtaId ;  /* 0x00000000001e79c3 */ /* 0x000e620000008800 */
[----:B------:R-:W-:Y:S01]  /*1500*/  UMOV UR4, 0x400 ;  /* 0x0000040000047882 */ /* 0x000fe20000000000 */
[----:B------:R-:W-:Y:S01]  /*1510*/  MOV R0, UR26 ;  /* 0x0000001a00007c02 */ /* 0x000fe20008000f00 */
[----:B------:R-:W-:Y:S02]  /*1520*/  UISETP.NE.AND UP0, UPT, UR54, URZ, UPT ;  /* 0x000000ff3600728c */ /* 0x000fe4000bf05270 */
[----:B------:R-:W-:Y:S01]  /*1530*/  USHF.L.U32 UR44, UR51, 0x6, URZ ;  /* 0x00000006332c7899 */ /* 0x000fe200080006ff */
[----:B------:R-:W-:Y:S01]  /*1540*/  SHF.L.U32 R0, R0, 0x1f, RZ ;  /* 0x0000001f00007819 */ /* 0x000fe200000006ff */
[----:B------:R-:W-:Y:S01]  /*1550*/  USHF.L.U32 UR19, UR24, 0x7, URZ ;  /* 0x0000000718137899 */ /* 0x000fe200080006ff */
[----:B------:R-:W-:Y:S01]  /*1560*/  UMOV UR27, URZ ;  /* 0x000000ff001b7c82 */ /* 0x000fe20008000000 */
[----:B------:R-:W-:Y:S01]  /*1570*/  UMOV UR22, URZ ;  /* 0x000000ff00167c82 */ /* 0x000fe20008000000 */
[----:B------:R-:W-:Y:S01]  /*1580*/  UMOV UR21, URZ ;  /* 0x000000ff00157c82 */ /* 0x000fe20008000000 */
[----:B------:R-:W-:Y:S01]  /*1590*/  UMOV UR20, URZ ;  /* 0x000000ff00147c82 */ /* 0x000fe20008000000 */
[----:B-1----:R-:W-:-:S04]  /*15a0*/  ULEA UR30, UR30, UR4, 0x18 ;  /* 0x000000041e1e7291 */ /* 0x002fc8000f8ec0ff */
[----:B------:R-:W-:-:S09]  /*15b0*/  ULEA UR4, UR31, UR30, 0x3 ;  /* 0x0000001e1f047291 */ /* 0x000fd2000f8e18ff */
[----:B------:R1:W2:Y:S01]  /*15c0*/  SYNCS.PHASECHK.TRANS64.TRYWAIT P0, [UR4+0x40], R0 ;  /* 0x00004000ff0075a7 */ /* 0x0002a20008001104 */
[----:B------:R-:W-:Y:S05]  /*15d0*/  BRA.U !UP0, `(.L_x_17) ;  /* 0x0000000508987547 */ /* 0x000fea000b800000 */
[----:B------:R-:W3:Y:S01]  /*15e0*/  LDCU.128 UR12, c[0x0][0x480] ;  /* 0x00009000ff0c77ac */ /* 0x000ee20008000c00 */
[----:B------:R-:W4:Y:S01]  /*15f0*/  LDCU.128 UR8, c[0x0][0x490] ;  /* 0x00009200ff0877ac */ /* 0x000f220008000c00 */
[----:B------:R-:W1:Y:S01]  /*1600*/  LDCU.64 UR20, c[0x0][0x4c0] ;  /* 0x00009800ff1477ac */ /* 0x000e620008000a00 */
[----:B------:R-:W1:Y:S01]  /*1610*/  LDCU.64 UR16, c[0x0][0x4f0] ;  /* 0x00009e00ff1077ac */ /* 0x000e620008000a00 */
[----:B------:R-:W1:Y:S01]  /*1620*/  LDCU UR18, c[0x0][0x4c8] ;  /* 0x00009900ff1277ac */ /* 0x000e620008000800 */
[----:B---3--:R-:W-:Y:S02]  /*1630*/  UIMAD.WIDE.U32 UR4, UR44, UR13, URZ ;  /* 0x0000000d2c0472a5 */ /* 0x008fe4000f8e00ff */
[----:B------:R-:W-:Y:S02]  /*1640*/  UISETP.NE.AND UP0, UPT, UR12, 0x1, UPT ;  /* 0x000000010c00788c */ /* 0x000fe4000bf05270 */
[----:B------:R-:W-:Y:S01]  /*1650*/  USHF.R.U32.HI UR5, URZ, UR14, UR5 ;  /* 0x0000000eff057299 */ /* 0x000fe20008011605 */
[----:B------:R-:W3:Y:S03]  /*1660*/  LDCU UR45, c[0x0][0x38c] ;  /* 0x00007180ff2d77ac */ /* 0x000ee60008000800 */
[----:B------:R-:W-:-:S02]  /*1670*/  USEL UR5, UR44, UR5, !UP0 ;  /* 0x000000052c057287 */ /* 0x000fc4000c000000 */
[----:B------:R-:W-:Y:S02]  /*1680*/  UISETP.NE.AND UP0, UPT, UR15, 0x1, UPT ;  /* 0x000000010f00788c */ /* 0x000fe4000bf05270 */
[----:B----4-:R-:W-:Y:S01]  /*1690*/  UIMAD.WIDE.U32 UR6, UR5, UR8, URZ ;  /* 0x00000008050672a5 */ /* 0x010fe2000f8e00ff */
[----:B------:R-:W4:Y:S01]  /*16a0*/  LDCU UR8, c[0x0][0x4a0] ;  /* 0x00009400ff0877ac */ /* 0x000f220008000800 */
[----:B------:R-:W1:Y:S05]  /*16b0*/  LDCU UR23, c[0x0][0x4cc] ;  /* 0x00009980ff1777ac */ /* 0x000e6a0008000800 */
[----:B------:R-:W-:Y:S01]  /*16c0*/  UMOV UR4, UR7 ;  /* 0x0000000700047c82 */ /* 0x000fe20008000000 */
[----:B------:R-:W1:Y:S01]  /*16d0*/  LDCU.64 UR40, c[0x0][0x390] ;  /* 0x00007200ff2877ac */ /* 0x000e620008000a00 */
[----:B------:R-:W-:Y:S01]  /*16e0*/  USHF.R.U32.HI UR4, URZ, UR9, UR4 ;  /* 0x00000009ff047299 */ /* 0x000fe20008011604 */
[----:B------:R-:W1:Y:S03]  /*16f0*/  LDCU UR9, c[0x0][0x4ec] ;  /* 0x00009d80ff0977ac */ /* 0x000e660008000800 */
[----:B------:R-:W-:-:S02]  /*1700*/  USEL UR4, UR5, UR4, !UP0 ;  /* 0x0000000405047287 */ /* 0x000fc4000c000000 */
[----:B------:R-:W-:Y:S02]  /*1710*/  UISETP.NE.AND UP0, UPT, UR10, 0x1, UPT ;  /* 0x000000010a00788c */ /* 0x000fe4000bf05270 */
[----:B------:R-:W-:Y:S01]  /*1720*/  UIMAD.WIDE.U32 UR6, UR4, UR11, URZ ;  /* 0x0000000b040672a5 */ /* 0x000fe2000f8e00ff */
[----:B------:R-:W1:Y:S01]  /*1730*/  LDCU.64 UR24, c[0x0][0x4d0] ;  /* 0x00009a00ff1877ac */ /* 0x000e620008000a00 */
[----:B------:R-:W-:-:S05]  /*1740*/  UIADD3 UR38, UPT, UPT, UR55, UR36, URZ ;  /* 0x0000002437267290 */ /* 0x000fca000fffe0ff */
[----:B------:R-:W-:Y:S01]  /*1750*/  UMOV UR6, UR7 ;  /* 0x0000000700067c82 */ /* 0x000fe20008000000 */
[----:B------:R-:W-:Y:S02]  /*1760*/  UIADD3 UR7, UPT, UPT, -UR4, URZ, URZ ;  /* 0x000000ff04077290 */ /* 0x000fe4000fffe1ff */
[----:B----4-:R-:W-:Y:S02]  /*1770*/  USHF.R.U32.HI UR6, URZ, UR8, UR6 ;  /* 0x00000008ff067299 */ /* 0x010fe40008011606 */
[----:B------:R-:W-:Y:S02]  /*1780*/  UIADD3 UR8, UPT, UPT, -UR5, URZ, URZ ;  /* 0x000000ff05087290 */ /* 0x000fe4000fffe1ff */
[----:B------:R-:W-:Y:S02]  /*1790*/  USEL UR14, UR4, UR6, !UP0 ;  /* 0x00000006040e7287 */ /* 0x000fe4000c000000 */
[----:B------:R-:W-:Y:S02]  /*17a0*/  UIMAD UR7, UR15, UR7, UR5 ;  /* 0x000000070f0772a4 */ /* 0x000fe4000f8e0205 */
[----:B------:R-:W-:-:S02]  /*17b0*/  UIADD3 UR6, UPT, UPT, -UR14, URZ, URZ ;  /* 0x000000ff0e067290 */ /* 0x000fc4000fffe1ff */
[----:B------:R-:W-:Y:S02]  /*17c0*/  UIMAD UR8, UR12, UR8, UR44 ;  /* 0x000000080c0872a4 */ /* 0x000fe4000f8e022c */
[----:B------:R-:W-:Y:S02]  /*17d0*/  UIMAD UR13, UR10, UR6, UR4 ;  /* 0x000000060a0d72a4 */ /* 0x000fe4000f8e0204 */
[----:B-1----:R-:W-:Y:S02]  /*17e0*/  UIMAD UR11, UR8, UR20, UR9 ;  /* 0x00000014080b72a4 */ /* 0x002fe4000f8e0209 */
[----:B------:R-:W-:Y:S01]  /*17f0*/  UIMAD UR12, UR7, UR21, UR16 ;  /* 0x00000015070c72a4 */ /* 0x000fe2000f8e0210 */
[----:B------:R-:W1:Y:S02]  /*1800*/  LDCU.64 UR4, c[0x0][0x4f8] ;  /* 0x00009f00ff0477ac */ /* 0x000e640008000a00 */
[----:B------:R-:W4:Y:S01]  /*1810*/  LDCU UR6, c[0x0][0x500] ;  /* 0x0000a000ff0677ac */ /* 0x000f220008000800 */
[----:B------:R-:W-:Y:S01]  /*1820*/  UIMAD UR13, UR13, UR18, UR17 ;  /* 0x000000120d0d72a4 */ /* 0x000fe2000f8e0211 */
[----:B------:R-:W-:Y:S01]  /*1830*/  UMOV UR27, URZ ;  /* 0x000000ff001b7c82 */ /* 0x000fe20008000000 */
[----:B------:R-:W-:Y:S01]  /*1840*/  UMOV UR7, UR31 ;  /* 0x0000001f00077c82 */ /* 0x000fe20008000000 */
[----:B------:R-:W-:Y:S01]  /*1850*/  UMOV UR20, URZ ;  /* 0x000000ff00147c82 */ /* 0x000fe20008000000 */
[----:B------:R-:W-:Y:S01]  /*1860*/  UMOV UR21, URZ ;  /* 0x000000ff00157c82 */ /* 0x000fe20008000000 */
[----:B---3--:R-:W-:-:S07]  /*1870*/  UMOV UR22, URZ ;  /* 0x000000ff00167c82 */ /* 0x008fce0008000000 */
.L_x_22:
[----:B------:R-:W-:Y:S01]  /*1880*/  @!P3 MOV R3, 0x6000 ;  /* 0x000060000003b802 */ /* 0x000fe20000000f00 */
[----:B------:R-:W-:Y:S01]  /*1890*/  ULEA UR9, UR7, UR30, 0x3 ;  /* 0x0000001e07097291 */ /* 0x000fe2000f8e18ff */
[----:B--2---:R-:W-:Y:S11]  /*18a0*/  @P0 BRA `(.L_x_18) ;  /* 0x0000000000100947 */ /* 0x004ff60003800000 */
[----:B------:R-:W-:Y:S04]  /*18b0*/  MOV R4, UR26 ;  /* 0x0000001a00047c02 */ /* 0x000fe80008000f00 */
[----:B------:R-:W-:Y:S04]  /*18c0*/  SHF.L.U32 R4, R4, 0x1f, RZ ;  /* 0x0000001f04047819 */ /* 0x000fe800000006ff */
[----:B------:R-:W2:Y:S02]  /*18d0*/  SYNCS.PHASECHK.TRANS64.TRYWAIT P0, [UR9+0x40], R4 ;  /* 0x00004004ff0075a7 */ /* 0x000ea40008001109 */
[----:B--2---:R-:W-:Y:S05]  /*18e0*/  @!P0 BRA `(.L_x_19) ;  /* 0x0000007000bc8947 */ /* 0x004fea0003800000 */
.L_x_18:
[----:B------:R3:W-:Y:S01]  /*18f0*/  @!P3 SYNCS.ARRIVE.TRANS64 RZ, [UR9], R3 ;  /* 0x00000003ffffb9a7 */ /* 0x0007e20008000009 */
[----:B------:R-:W-:Y:S04]  /*1900*/  BSSY.RECONVERGENT B0, `(.L_x_20) ;  /* 0x0000003000007945 */ /* 0x000fe80003800200 */
[----:B------:R-:W-:Y:S05]  /*1910*/  @P2 BRA `(.L_x_21) ;  /* 0x0000000000042947 */ /* 0x000fea0003800000 */
[----:B-1--4-:R-:W-:Y:S05]  /*1920*/  BPT.TRAP 0x1 ;  /* 0x000000040000795c */ /* 0x012fea0000300000 */
.L_x_21:
[----:B-1--4-:R-:W-:Y:S05]  /*1930*/  BSYNC.RECONVERGENT B0 ;  /* 0x0000000000007941 */ /* 0x012fea0003800200 */
.L_x_20:
[----:B------:R-:W-:Y:S02]  /*1940*/  UIADD3 UR8, UPT, UPT, UR7, 0x1, URZ ;  /* 0x0000000107087890 */ /* 0x000fe4000fffe0ff */
[----:B------:R-:W-:Y:S02]  /*1950*/  UIMAD UR15, UR20, UR23, UR4 ;  /* 0x00000017140f72a4 */ /* 0x000fe4000f8e0204 */
[----:B------:R-:W-:Y:S02]  /*1960*/  UISETP.NE.AND UP0, UPT, UR8, 0x8, UPT ;  /* 0x000000080800788c */ /* 0x000fe4000bf05270 */
[----:B------:R-:W-:Y:S02]  /*1970*/  ULEA UR17, UR7, UR30, 0xd ;  /* 0x0000001e07117291 */ /* 0x000fe4000f8e68ff */
[----:B------:R-:W-:Y:S02]  /*1980*/  USEL UR10, URZ, 0x1, UP0 ;  /* 0x00000001ff0a7887 */ /* 0x000fe40008000000 */
[----:B------:R-:W-:Y:S02]  /*1990*/  USEL UR31, UR8, URZ, UP0 ;  /* 0x000000ff081f7287 */ /* 0x000fe40008000000 */
[----:B------:R-:W-:Y:S02]  /*19a0*/  ULOP3.LUT UR26, UR26, UR10, URZ, 0x3c, !UPT ;  /* 0x0000000a1a1a7292 */ /* 0x000fe4000f8e3cff */
[----:B------:R-:W-:Y:S02]  /*19b0*/  ULEA UR8, UR31, UR30, 0x3 ;  /* 0x0000001e1f087291 */ /* 0x000fe4000f8e18ff */
[----:B------:R-:W-:Y:S02]  /*19c0*/  ULEA UR16, UR7, UR30, 0xe ;  /* 0x0000001e07107291 */ /* 0x000fe4000f8e70ff */
[----:B------:R-:W-:Y:S01]  /*19d0*/  UIADD3 UR34, UP0, UPT, UR42, 0x80, URZ ;  /* 0x000000802a227890 */ /* 0x000fe2000ff1e0ff */
[----:B--2---:R-:W-:Y:S01]  /*19e0*/  MOV R0, UR26 ;  /* 0x0000001a00007c02 */ /* 0x004fe20008000f00 */
[----:B------:R-:W-:Y:S02]  /*19f0*/  USHF.L.U32 UR10, UR27, 0x6, URZ ;  /* 0x000000061b0a7899 */ /* 0x000fe400080006ff */
[----:B------:R-:W-:Y:S01]  /*1a00*/  UIADD3.X UR35, UPT, UPT, URZ, UR43, URZ, UP0, !UPT ;  /* 0x0000002bff237290 */ /* 0x000fe200087fe4ff */
[----:B------:R-:W-:Y:S01]  /*1a10*/  SHF.L.U32 R0, R0, 0x1f, RZ ;  /* 0x0000001f00007819 */ /* 0x000fe200000006ff */
[----:B------:R-:W-:Y:S02]  /*1a20*/  UIADD3 UR32, UP3, UPT, UR42, 0x200, URZ ;  /* 0x000002002a207890 */ /* 0x000fe4000ff7e0ff */
[----:B------:R-:W-:Y:S01]  /*1a30*/  UIADD3 UR16, UPT, UPT, UR16, 0x14400, URZ ;  /* 0x0001440010107890 */ /* 0x000fe2000fffe0ff */
[----:B------:R1:W2:Y:S01]  /*1a40*/  SYNCS.PHASECHK.TRANS64.TRYWAIT P0, [UR8+0x40], R0 ;  /* 0x00004000ff0075a7 */ /* 0x0002a20008001108 */
[----:B------:R-:W-:Y:S02]  /*1a50*/  UIMAD UR8, UR21, UR24, UR5 ;  /* 0x00000018150872a4 */ /* 0x000fe4000f8e0205 */
[----:B------:R-:W-:Y:S02]  /*1a60*/  UIMAD UR7, UR22, UR25, UR6 ;  /* 0x00000019160772a4 */ /* 0x000fe4000f8e0206 */
[----:B------:R-:W-:Y:S02]  /*1a70*/  ULEA UR15, UR8, UR15, 0x5 ;  /* 0x0000000f080f7291 */ /* 0x000fe4000f8e28ff */
[----:B------:R-:W-:Y:S02]  /*1a80*/  UIADD3 UR8, UPT, UPT, UR17, 0x4400, URZ ;  /* 0x0000440011087890 */ /* 0x000fe4000fffe0ff */
[----:B------:R-:W-:Y:S02]  /*1a90*/  ULEA UR7, UR7, UR15, 0xa ;  /* 0x0000000f07077291 */ /* 0x000fe4000f8e50ff */
[----:B------:R-:W-:Y:S02]  /*1aa0*/  UIADD3.X UR33, UPT, UPT, URZ, UR43, URZ, UP3, !UPT ;  /* 0x0000002bff217290 */ /* 0x000fe40009ffe4ff */
[----:B------:R-:W-:Y:S02]  /*1ab0*/  UPRMT UR7, UR7, 0x5410, URZ ;  /* 0x0000541007077896 */ /* 0x000fe400080000ff */
[----:B------:R-:W-:Y:S02]  /*1ac0*/  UIADD3 UR37, UPT, UPT, UR20, 0x1, URZ ;  /* 0x0000000114257890 */ /* 0x000fe4000fffe0ff */
[----:B------:R-:W-:Y:S02]  /*1ad0*/  UIADD3 UR29, UPT, UPT, UR21, 0x1, URZ ;  /* 0x00000001151d7890 */ /* 0x000fe4000fffe0ff */
[----:B------:R-:W-:Y:S02]  /*1ae0*/  UISETP.NE.AND UP2, UPT, UR37, UR45, UPT ;  /* 0x0000002d2500728c */ /* 0x000fe4000bf45270 */
[----:B------:R-:W-:Y:S01]  /*1af0*/  UIADD3 UR28, UPT, UPT, UR22, 0x1, URZ ;  /* 0x00000001161c7890 */ /* 0x000fe2000fffe0ff */
[----:B------:R4:W-:Y:S01]  /*1b00*/  UTMALDG.5D.IM2COL [UR8], [UR34], UR7 ;  /* 0x00000008220073b4 */ /* 0x0009e20008060007 */
[----:B------:R-:W-:Y:S01]  /*1b10*/  UIADD3 UR36, UPT, UPT, UR36, 0x1, URZ ;  /* 0x0000000124247890 */ /* 0x000fe2000fffe0ff */
[----:B------:R-:W-:Y:S01]  /*1b20*/  UMOV UR46, 0x0 ;  /* 0x00000000002e7882 */ /* 0x000fe20000000000 */
[----:B------:R-:W-:Y:S01]  /*1b30*/  UMOV UR47, 0x10000000 ;  /* 0x10000000002f7882 */ /* 0x000fe20000000000 */
[----:B------:R-:W-:Y:S01]  /*1b40*/  UMOV UR17, UR9 ;  /* 0x0000000900117c82 */ /* 0x000fe20008000000 */
[----:B------:R-:W-:Y:S03]  /*1b50*/  UMOV UR18, UR10 ;  /* 0x0000000a00127c82 */ /* 0x000fe60008000000 */
[----:B------:R-:W-:Y:S01]  /*1b60*/  @UP2 UIADD3 UR29, UPT, UPT, UR21, URZ, URZ ;  /* 0x000000ff151d2290 */ /* 0x000fe2000fffe0ff */
[----:B------:R3:W-:Y:S03]  /*1b70*/  UTMALDG.5D [UR16], [UR32], desc[UR46] ;  /* 0x00002e10200075b4 */ /* 0x0007e60008021000 */
[----:B------:R-:W-:Y:S11]  /*1b80*/  UISETP.NE.AND UP1, UPT, UR29, UR40, UPT ;  /* 0x000000281d00728c */ /* 0x000ff6000bf25270 */
[----:B------:R-:W-:Y:S04]  /*1b90*/  @UP1 UIADD3 UR28, UPT, UPT, UR22, URZ, URZ ;  /* 0x000000ff161c1290 */ /* 0x000fe8000fffe0ff */
[----:B------:R-:W-:Y:S02]  /*1ba0*/  UISETP.NE.AND UP0, UPT, UR28, UR41, UPT ;  /* 0x000000291c00728c */ /* 0x000fe4000bf05270 */
[----:B----4-:R-:W-:Y:S09]  /*1bb0*/  UIADD3 UR8, UPT, UPT, UR27, 0x1, URZ ;  /* 0x000000011b087890 */ /* 0x010ff2000fffe0ff */
[----:B------:R-:W-:Y:S01]  /*1bc0*/  @UP0 UIADD3 UR8, UPT, UPT, UR27, URZ, URZ ;  /* 0x000000ff1b080290 */ /* 0x000fe2000fffe0ff */
[----:B------:R-:W-:Y:S06]  /*1bd0*/  UMOV UR7, UR31 ;  /* 0x0000001f00077c82 */ /* 0x000fec0008000000 */
[----:B------:R-:W-:Y:S01]  /*1be0*/  UMOV UR27, UR8 ;  /* 0x00000008001b7c82 */ /* 0x000fe20008000000 */
[----:B---3--:R-:W-:Y:S02]  /*1bf0*/  USEL UR22, UR28, URZ, UP0 ;  /* 0x000000ff1c167287 */ /* 0x008fe40008000000 */
[----:B------:R-:W-:Y:S02]  /*1c00*/  UISETP.NE.AND UP0, UPT, UR36, UR38, UPT ;  /* 0x000000262400728c */ /* 0x000fe4000bf05270 */
[----:B------:R-:W-:Y:S02]  /*1c10*/  USEL UR20, UR37, URZ, UP2 ;  /* 0x000000ff25147287 */ /* 0x000fe40009000000 */
[----:B------:R-:W-:Y:S05]  /*1c20*/  USEL UR21, UR29, URZ, UP1 ;  /* 0x000000ff1d157287 */ /* 0x000fea0008800000 */
[----:B-1----:R-:W-:Y:S07]  /*1c30*/  BRA.U UP0, `(.L_x_22) ;  /* 0xfffffffd00107547 */ /* 0x002fee000b83ffff */
.L_x_17:
[----:B------:R-:W-:Y:S01]  /*1c40*/  ULEA UR4, UR31, UR30, 0x3 ;  /* 0x0000001e1f047291 */ /* 0x000fe2000f8e18ff */
[----:B-1----:R-:W-:Y:S01]  /*1c50*/  MOV R0, UR26 ;  /* 0x0000001a00007c02 */ /* 0x002fe20008000f00 */
[----:B------:R-:W-:Y:S01]  /*1c60*/  @!P1 SYNCS.ARRIVE.TRANS64.A1T0 RZ, [UR30+0xc8], RZ ;  /* 0x0000c8ffffff99a7 */ /* 0x000fe2000810001e */
[----:B------:R-:W-:Y:S02]  /*1c70*/  UISETP.GE.AND UP0, UPT, UR50, 0x1, UPT ;  /* 0x000000013200788c */ /* 0x000fe4000bf06270 */
[----:B------:R-:W-:-:S04]  /*1c80*/  SHF.L.U32 R0, R0, 0x1f, RZ ;  /* 0x0000001f00007819 */ /* 0x000fc800000006ff */
[----:B--2---:R1:W2:Y:S03]  /*1c90*/  SYNCS.PHASECHK.TRANS64.TRYWAIT P0, [UR4+0x40], R0 ;  /* 0x00004000ff0075a7 */ /* 0x0042a60008001104 */
[----:B------:R-:W-:Y:S05]  /*1ca0*/  BRA.U !UP0, `(.L_x_23) ;  /* 0x0000000508907547 */ /* 0x000fea000b800000 */
[----:B------:R-:W3:Y:S01]  /*1cb0*/  LDCU.128 UR8, c[0x0][0x480] ;  /* 0x00009000ff0877ac */ /* 0x000ee20008000c00 */
[----:B------:R-:W4:Y:S01]  /*1cc0*/  LDCU.128 UR32, c[0x0][0x490] ;  /* 0x00009200ff2077ac */ /* 0x000f220008000c00 */
[----:B------:R-:W1:Y:S01]  /*1cd0*/  LDCU.64 UR28, c[0x0][0x4c0] ;  /* 0x00009800ff1c77ac */ /* 0x000e620008000a00 */
[----:B------:R-:W1:Y:S01]  /*1ce0*/  LDCU UR13, c[0x0][0x4c8] ;  /* 0x00009900ff0d77ac */ /* 0x000e620008000800 */
[----:B------:R-:W1:Y:S01]  /*1cf0*/  LDCU.64 UR16, c[0x0][0x4f0] ;  /* 0x00009e00ff1077ac */ /* 0x000e620008000a00 */
[----:B---3--:R-:W-:Y:S02]  /*1d00*/  UIMAD.WIDE.U32 UR4, UR44, UR9, URZ ;  /* 0x000000092c0472a5 */ /* 0x008fe4000f8e00ff */
[----:B------:R-:W-:Y:S02]  /*1d10*/  UISETP.NE.AND UP0, UPT, UR8, 0x1, UPT ;  /* 0x000000010800788c */ /* 0x000fe4000bf05270 */
[----:B------:R-:W-:Y:S01]  /*1d20*/  USHF.R.U32.HI UR5, URZ, UR10, UR5 ;  /* 0x0000000aff057299 */ /* 0x000fe20008011605 */
[----:B------:R-:W3:Y:S03]  /*1d30*/  LDCU UR9, c[0x0][0x4a0] ;  /* 0x00009400ff0977ac */ /* 0x000ee60008000800 */
[----:B------:R-:W-:-:S02]  /*1d40*/  USEL UR5, UR44, UR5, !UP0 ;  /* 0x000000052c057287 */ /* 0x000fc4000c000000 */
[----:B------:R-:W-:Y:S02]  /*1d50*/  UISETP.NE.AND UP0, UPT, UR11, 0x1, UPT ;  /* 0x000000010b00788c */ /* 0x000fe4000bf05270 */
[----:B----4-:R-:W-:Y:S01]  /*1d60*/  UIMAD.WIDE.U32 UR6, UR5, UR32, URZ ;  /* 0x00000020050672a5 */ /* 0x010fe2000f8e00ff */
[----:B------:R-:W1:Y:S01]  /*1d70*/  LDCU UR10, c[0x0][0x4ec] ;  /* 0x00009d80ff0a77ac */ /* 0x000e620008000800 */
[----:B------:R-:W4:Y:S05]  /*1d80*/  LDCU UR46, c[0x0][0x38c] ;  /* 0x00007180ff2e77ac */ /* 0x000f2a0008000800 */
[----:B------:R-:W-:Y:S01]  /*1d90*/  UMOV UR4, UR7 ;  /* 0x0000000700047c82 */ /* 0x000fe20008000000 */
[----:B------:R-:W1:Y:S01]  /*1da0*/  LDCU UR23, c[0x0][0x4cc] ;  /* 0x00009980ff1777ac */ /* 0x000e620008000800 */
[----:B------:R-:W-:Y:S01]  /*1db0*/  USHF.R.U32.HI UR4, URZ, UR33, UR4 ;  /* 0x00000021ff047299 */ /* 0x000fe20008011604 */
[----:B------:R-:W1:Y:S03]  /*1dc0*/  LDCU.64 UR40, c[0x0][0x390] ;  /* 0x00007200ff2877ac */ /* 0x000e660008000a00 */
[----:B------:R-:W-:-:S02]  /*1dd0*/  USEL UR4, UR5, UR4, !UP0 ;  /* 0x0000000405047287 */ /* 0x000fc4000c000000 */
[----:B------:R-:W-:Y:S02]  /*1de0*/  UISETP.NE.AND UP0, UPT, UR34, 0x1, UPT ;  /* 0x000000012200788c */ /* 0x000fe4000bf05270 */
[----:B------:R-:W-:Y:S01]  /*1df0*/  UIMAD.WIDE.U32 UR6, UR4, UR35, URZ ;  /* 0x00000023040672a5 */ /* 0x000fe2000f8e00ff */
[----:B------:R-:W1:Y:S01]  /*1e00*/  LDCU.64 UR24, c[0x0][0x4d0] ;  /* 0x00009a00ff1877ac */ /* 0x000e620008000a00 */
[----:B------:R-:W-:-:S05]  /*1e10*/  UIADD3 UR38, UPT, UPT, UR50, UR38, URZ ;  /* 0x0000002632267290 */ /* 0x000fca000fffe0ff */
[----:B------:R-:W-:Y:S01]  /*1e20*/  UMOV UR6, UR7 ;  /* 0x0000000700067c82 */ /* 0x000fe20008000000 */
[----:B------:R-:W-:Y:S02]  /*1e30*/  UIADD3 UR7, UPT, UPT, -UR5, URZ, URZ ;  /* 0x000000ff05077290 */ /* 0x000fe4000fffe1ff */
[----:B---3--:R-:W-:Y:S02]  /*1e40*/  USHF.R.U32.HI UR6, URZ, UR9, UR6 ;  /* 0x00000009ff067299 */ /* 0x008fe40008011606 */
[----:B------:R-:W-:Y:S02]  /*1e50*/  UIMAD UR7, UR8, UR7, UR44 ;  /* 0x00000007080772a4 */ /* 0x000fe4000f8e022c */
[----:B------:R-:W-:Y:S02]  /*1e60*/  USEL UR14, UR4, UR6, !UP0 ;  /* 0x00000006040e7287 */ /* 0x000fe4000c000000 */
[----:B------:R-:W-:Y:S02]  /*1e70*/  UIADD3 UR6, UPT, UPT, -UR4, URZ, URZ ;  /* 0x000000ff04067290 */ /* 0x000fe4000fffe1ff */
[----:B------:R-:W-:-:S02]  /*1e80*/  UIADD3 UR9, UPT, UPT, -UR14, URZ, URZ ;  /* 0x000000ff0e097290 */ /* 0x000fc4000fffe1ff */
[----:B------:R-:W-:Y:S02]  /*1e90*/  UIMAD UR12, UR11, UR6, UR5 ;  /* 0x000000060b0c72a4 */ /* 0x000fe4000f8e0205 */
[----:B------:R-:W-:Y:S02]  /*1ea0*/  UIMAD UR9, UR34, UR9, UR4 ;  /* 0x00000009220972a4 */ /* 0x000fe4000f8e0204 */
[----:B-1----:R-:W-:Y:S01]  /*1eb0*/  UIMAD UR11, UR7, UR28, UR10 ;  /* 0x0000001c070b72a4 */ /* 0x002fe2000f8e020a */
[----:B------:R-:W1:Y:S02]  /*1ec0*/  LDCU.64 UR4, c[0x0][0x4f8] ;  /* 0x00009f00ff0477ac */ /* 0x000e640008000a00 */
[----:B------:R-:W3:Y:S01]  /*1ed0*/  LDCU UR6, c[0x0][0x500] ;  /* 0x0000a000ff0677ac */ /* 0x000ee20008000800 */
[----:B------:R-:W-:Y:S02]  /*1ee0*/  UIMAD UR12, UR12, UR29, UR16 ;  /* 0x0000001d0c0c72a4 */ /* 0x000fe4000f8e0210 */
[----:B------:R-:W-:Y:S01]  /*1ef0*/  UIMAD UR13, UR9, UR13, UR17 ;  /* 0x0000000d090d72a4 */ /* 0x000fe2000f8e0211 */
[----:B------:R-:W-:Y:S01]  /*1f00*/  UMOV UR37, UR50 ;  /* 0x0000003200257c82 */ /* 0x000fe20008000000 */
[----:B----4-:R-:W-:-:S10]  /*1f10*/  UMOV UR7, UR31 ;  /* 0x0000001f00077c82 */ /* 0x010fd40008000000 */
.L_x_28:
[----:B------:R-:W-:Y:S01]  /*1f20*/  @!P3 MOV R3, 0x6000 ;  /* 0x000060000003b802 */ /* 0x000fe20000000f00 */
[----:B------:R-:W-:Y:S01]  /*1f30*/  ULEA UR9, UR7, UR30, 0x3 ;  /* 0x0000001e07097291 */ /* 0x000fe2000f8e18ff */
[----:B--2---:R-:W-:Y:S11]  /*1f40*/  @P0 BRA `(.L_x_24) ;  /* 0x0000000000100947 */ /* 0x004ff60003800000 */
[----:B------:R-:W-:Y:S04]  /*1f50*/  MOV R4, UR26 ;  /* 0x0000001a00047c02 */ /* 0x000fe80008000f00 */
[----:B------:R-:W-:Y:S04]  /*1f60*/  SHF.L.U32 R4, R4, 0x1f, RZ ;  /* 0x0000001f04047819 */ /* 0x000fe800000006ff */
[----:B------:R-:W2:Y:S02]  /*1f70*/  SYNCS.PHASECHK.TRANS64.TRYWAIT P0, [UR9+0x40], R4 ;  /* 0x00004004ff0075a7 */ /* 0x000ea40008001109 */
[----:B--2---:R-:W-:Y:S05]  /*1f80*/  @!P0 BRA `(.L_x_25) ;  /* 0x0000006c002c8947 */ /* 0x004fea0003800000 */
.L_x_24:
[----:B------:R4:W-:Y:S01]  /*1f90*/  @!P3 SYNCS.ARRIVE.TRANS64 RZ, [UR9], R3 ;  /* 0x00000003ffffb9a7 */ /* 0x0009e20008000009 */
[----:B------:R-:W-:Y:S04]  /*1fa0*/  BSSY.RECONVERGENT B0, `(.L_x_26) ;  /* 0x0000003000007945 */ /* 0x000fe80003800200 */
[----:B------:R-:W-:Y:S05]  /*1fb0*/  @P2 BRA `(.L_x_27) ;  /* 0x0000000000042947 */ /* 0x000fea0003800000 */
[----:B-1-3--:R-:W-:Y:S05]  /*1fc0*/  BPT.TRAP 0x1 ;  /* 0x000000040000795c */ /* 0x00afea0000300000 */
.L_x_27:
[----:B-1-3--:R-:W-:Y:S05]  /*1fd0*/  BSYNC.RECONVERGENT B0 ;  /* 0x0000000000007941 */ /* 0x00afea0003800200 */
.L_x_26:
[----:B------:R-:W-:Y:S02]  /*1fe0*/  UIADD3 UR8, UPT, UPT, UR7, 0x1, URZ ;  /* 0x0000000107087890 */ /* 0x000fe4000fffe0ff */
[----:B------:R-:W-:Y:S02]  /*1ff0*/  UIMAD UR16, UR20, UR23, UR4 ;  /* 0x00000017141072a4 */ /* 0x000fe4000f8e0204 */
[----:B------:R-:W-:Y:S02]  /*2000*/  UISETP.NE.AND UP0, UPT, UR8, 0x8, UPT ;  /* 0x000000080800788c */ /* 0x000fe4000bf05270 */
[----:B------:R-:W-:Y:S02]  /*2010*/  UIMAD UR15, UR21, UR24, UR5 ;  /* 0x00000018150f72a4 */ /* 0x000fe4000f8e0205 */
[----:B------:R-:W-:Y:S02]  /*2020*/  USEL UR10, URZ, 0x1, UP0 ;  /* 0x00000001ff0a7887 */ /* 0x000fe40008000000 */
[----:B------:R-:W-:Y:S02]  /*2030*/  USEL UR31, UR8, URZ, UP0 ;  /* 0x000000ff081f7287 */ /* 0x000fe40008000000 */
[----:B------:R-:W-:Y:S02]  /*2040*/  ULOP3.LUT UR26, UR26, UR10, URZ, 0x3c, !UPT ;  /* 0x0000000a1a1a7292 */ /* 0x000fe4000f8e3cff */
[----:B------:R-:W-:Y:S02]  /*2050*/  ULEA UR8, UR31, UR30, 0x3 ;  /* 0x0000001e1f087291 */ /* 0x000fe4000f8e18ff */
[----:B------:R-:W-:Y:S02]  /*2060*/  ULEA UR18, UR7, UR30, 0xe ;  /* 0x0000001e07127291 */ /* 0x000fe4000f8e70ff */
[----:B------:R-:W-:Y:S01]  /*2070*/  ULEA UR15, UR15, UR16, 0x5 ;  /* 0x000000100f0f7291 */ /* 0x000fe2000f8e28ff */
[----:B--2---:R-:W-:Y:S01]  /*2080*/  MOV R0, UR26 ;  /* 0x0000001a00007c02 */ /* 0x004fe20008000f00 */
[----:B------:R-:W-:Y:S02]  /*2090*/  UIADD3 UR34, UP0, UPT, UR42, 0x80, URZ ;  /* 0x000000802a227890 */ /* 0x000fe4000ff1e0ff */
[----:B------:R-:W-:Y:S01]  /*20a0*/  USHF.L.U32 UR10, UR27, 0x6, URZ ;  /* 0x000000061b0a7899 */ /* 0x000fe200080006ff */
[----:B------:R-:W-:Y:S01]  /*20b0*/  SHF.L.U32 R0, R0, 0x1f, RZ ;  /* 0x0000001f00007819 */ /* 0x000fe200000006ff */
[----:B------:R-:W-:Y:S02]  /*20c0*/  UIADD3.X UR35, UPT, UPT, URZ, UR43, URZ, UP0, !UPT ;  /* 0x0000002bff237290 */ /* 0x000fe400087fe4ff */
[----:B------:R-:W-:Y:S01]  /*20d0*/  UIADD3 UR32, UP3, UPT, UR42, 0x200, URZ ;  /* 0x000002002a207890 */ /* 0x000fe2000ff7e0ff */
[----:B------:R1:W2:Y:S01]  /*20e0*/  SYNCS.PHASECHK.TRANS64.TRYWAIT P0, [UR8+0x40], R0 ;  /* 0x00004000ff0075a7 */ /* 0x0002a20008001108 */
[----:B------:R-:W-:Y:S02]  /*20f0*/  ULEA UR8, UR7, UR30, 0xd ;  /* 0x0000001e07087291 */ /* 0x000fe4000f8e68ff */
[----:B------:R-:W-:Y:S02]  /*2100*/  UIMAD UR7, UR22, UR25, UR6 ;  /* 0x00000019160772a4 */ /* 0x000fe4000f8e0206 */
[----:B------:R-:W-:Y:S02]  /*2110*/  UIADD3 UR8, UPT, UPT, UR8, 0x4400, URZ ;  /* 0x0000440008087890 */ /* 0x000fe4000fffe0ff */
[----:B------:R-:W-:Y:S02]  /*2120*/  ULEA UR7, UR7, UR15, 0xa ;  /* 0x0000000f07077291 */ /* 0x000fe4000f8e50ff */
[----:B------:R-:W-:Y:S02]  /*2130*/  UIADD3.X UR33, UPT, UPT, URZ, UR43, URZ, UP3, !UPT ;  /* 0x0000002bff217290 */ /* 0x000fe40009ffe4ff */
[----:B------:R-:W-:Y:S02]  /*2140*/  UPRMT UR7, UR7, 0x5410, URZ ;  /* 0x0000541007077896 */ /* 0x000fe400080000ff */
[----:B------:R-:W-:Y:S02]  /*2150*/  UIADD3 UR16, UPT, UPT, UR18, 0x14400, URZ ;  /* 0x0001440012107890 */ /* 0x000fe4000fffe0ff */
[----:B------:R-:W-:Y:S02]  /*2160*/  UIADD3 UR36, UPT, UPT, UR20, 0x1, URZ ;  /* 0x0000000114247890 */ /* 0x000fe4000fffe0ff */
[----:B------:R-:W-:Y:S02]  /*2170*/  UIADD3 UR29, UPT, UPT, UR21, 0x1, URZ ;  /* 0x00000001151d7890 */ /* 0x000fe4000fffe0ff */
[----:B------:R-:W-:Y:S01]  /*2180*/  UISETP.NE.AND UP2, UPT, UR36, UR46, UPT ;  /* 0x0000002e2400728c */ /* 0x000fe2000bf45270 */
[----:B------:R3:W-:Y:S01]  /*2190*/  UTMALDG.5D.IM2COL [UR8], [UR34], UR7 ;  /* 0x00000008220073b4 */ /* 0x0007e20008060007 */
[----:B------:R-:W-:Y:S01]  /*21a0*/  UIADD3 UR28, UPT, UPT, UR22, 0x1, URZ ;  /* 0x00000001161c7890 */ /* 0x000fe2000fffe0ff */
[----:B------:R-:W-:Y:S01]  /*21b0*/  UMOV UR44, 0x0 ;  /* 0x00000000002c7882 */ /* 0x000fe20000000000 */
[----:B------:R-:W-:Y:S01]  /*21c0*/  UMOV UR45, 0x10000000 ;  /* 0x10000000002d7882 */ /* 0x000fe20000000000 */
[----:B------:R-:W-:Y:S01]  /*21d0*/  UMOV UR17, UR9 ;  /* 0x0000000900117c82 */ /* 0x000fe20008000000 */
[----:B------:R-:W-:Y:S02]  /*21e0*/  UMOV UR18, UR10 ;  /* 0x0000000a00127c82 */ /* 0x000fe40008000000 */
[----:B------:R4:W-:Y:S03]  /*21f0*/  UTMALDG.5D [UR16], [UR32], desc[UR44] ;  /* 0x00002c10200075b4 */ /* 0x0009e60008021000 */
[----:B------:R-:W-:Y:S04]  /*2200*/  @UP2 UIADD3 UR29, UPT, UPT, UR21, URZ, URZ ;  /* 0x000000ff151d2290 */ /* 0x000fe8000fffe0ff */
[----:B------:R-:W-:Y:S11]  /*2210*/  UISETP.NE.AND UP1, UPT, UR29, UR40, UPT ;  /* 0x000000281d00728c */ /* 0x000ff6000bf25270 */
[----:B------:R-:W-:Y:S04]  /*2220*/  @UP1 UIADD3 UR28, UPT, UPT, UR22, URZ, URZ ;  /* 0x000000ff161c1290 */ /* 0x000fe8000fffe0ff */
[----:B------:R-:W-:Y:S02]  /*2230*/  UISETP.NE.AND UP0, UPT, UR28, UR41, UPT ;  /* 0x000000291c00728c */ /* 0x000fe4000bf05270 */
[----:B---3--:R-:W-:Y:S09]  /*2240*/  UIADD3 UR8, UPT, UPT, UR27, 0x1, URZ ;  /* 0x000000011b087890 */ /* 0x008ff2000fffe0ff */
[----:B------:R-:W-:Y:S02]  /*2250*/  @UP0 UIADD3 UR8, UPT, UPT, UR27, URZ, URZ ;  /* 0x000000ff1b080290 */ /* 0x000fe4000fffe0ff */
[----:B------:R-:W-:Y:S05]  /*2260*/  UIADD3 UR7, UPT, UPT, UR37, -0x1, URZ ;  /* 0xffffffff25077890 */ /* 0x000fea000fffe0ff */
[----:B------:R-:W-:Y:S01]  /*2270*/  UMOV UR27, UR8 ;  /* 0x00000008001b7c82 */ /* 0x000fe20008000000 */
[----:B----4-:R-:W-:Y:S02]  /*2280*/  USEL UR22, UR28, URZ, UP0 ;  /* 0x000000ff1c167287 */ /* 0x010fe40008000000 */
[----:B------:R-:W-:Y:S02]  /*2290*/  UISETP.GT.U32.AND UP0, UPT, UR37, 0x1, UPT ;  /* 0x000000012500788c */ /* 0x000fe4000bf04070 */
[----:B------:R-:W-:Y:S02]  /*22a0*/  USEL UR20, UR36, URZ, UP2 ;  /* 0x000000ff24147287 */ /* 0x000fe40009000000 */
[----:B------:R-:W-:Y:S01]  /*22b0*/  USEL UR21, UR29, URZ, UP1 ;  /* 0x000000ff1d157287 */ /* 0x000fe20008800000 */
[----:B------:R-:W-:Y:S01]  /*22c0*/  UMOV UR37, UR7 ;  /* 0x0000000700257c82 */ /* 0x000fe20008000000 */
[----:B------:R-:W-:Y:S03]  /*22d0*/  UMOV UR7, UR31 ;  /* 0x0000001f00077c82 */ /* 0x000fe60008000000 */
[----:B-1----:R-:W-:Y:S07]  /*22e0*/  BRA.U UP0, `(.L_x_28) ;  /* 0xfffffffd000c7547 */ /* 0x002fee000b83ffff */
.L_x_23:
[----:B------:R-:W-:Y:S01]  /*22f0*/  SHF.L.U32 R3, R2, 0x1f, RZ ;  /* 0x0000001f02037819 */ /* 0x000fe200000006ff */
[----:B------:R-:W-:-:S03]  /*2300*/  NOP ;  /* 0x0000000000007918 */ /* 0x000fc60000000000 */
[----:B--2---:R-:W2:Y:S02]  /*2310*/  SYNCS.PHASECHK.TRANS64.TRYWAIT P0, [UR30+0xd0], R3 ;  /* 0x0000d003ff0075a7 */ /* 0x004ea4000800111e */
[----:B--2---:R-:W-:Y:S05]  /*2320*/  @!P0 BRA `(.L_x_29) ;  /* 0x00000068005c8947 */ /* 0x004fea0003800000 */
.L_x_130:
[----:B------:R-:W2:Y:S01]  /*2330*/  LDS.128 R4, [UR30+0x110] ;  /* 0x0001101eff047984 */ /* 0x000ea20008000c00 */
[----:B------:R-:W-:Y:S02]  /*2340*/  UIADD3 UR4, UPT, UPT, UR30, 0xd8, URZ ;  /* 0x000000d81e047890 */ /* 0x000fe4000fffe0ff */
[----:B------:R-:W-:Y:S01]  /*2350*/  UISETP.GE.AND UP0, UPT, UR39, 0x1, UPT ;  /* 0x000000012700788c */ /* 0x000fe2000bf06270 */
[----:B------:R-:W-:Y:S01]  /*2360*/  @!PT LDS RZ, [RZ] ;  /* 0x00000000fffff984 */ /* 0x000fe20000000800 */
[----:B------:R-:W-:Y:S01]  /*2370*/  @!PT LDS RZ, [RZ] ;  /* 0x00000000fffff984 */ /* 0x000fe20000000800 */
[----:B------:R-:W-:Y:S01]  /*2380*/  @!PT LDS RZ, [RZ] ;  /* 0x00000000fffff984 */ /* 0x000fe20000000800 */
[----:B------:R-:W-:Y:S01]  /*2390*/  @!PT LDS RZ, [RZ] ;  /* 0x00000000fffff984 */ /* 0x000fe20000000800 */
[----:B------:R3:W-:Y:S06]  /*23a0*/  MEMBAR.ALL.CTA ;  /* 0x0000000000007992 */ /* 0x0007ec0000008000 */
[----:B---3--:R-:W3:Y:S01]  /*23b0*/  FENCE.VIEW.ASYNC.S ;  /* 0x00000000000073c6 */ /* 0x008ee20000000000 */
[----:B------:R-:W-:-:S09]  /*23c0*/  UPRMT UR4, URZ, 0x654, UR4 ;  /* 0x00000654ff047896 */ /* 0x000fd20008000004 */
[----:B---3--:R-:W-:Y:S01]  /*23d0*/  SYNCS.ARRIVE.TRANS64.RED.A1T0 RZ, [UR4], RZ ;  /* 0x000000ffffff79a7 */ /* 0x008fe20008100404 */
[----:B--2---:R-:W-:-:S13]  /*23e0*/  LOP3.LUT P0, RZ, R6, 0x1, RZ, 0xc0, !PT ;  /* 0x0000000106ff7812 */ /* 0x004fda000780c0ff */
[----:B------:R-:W-:Y:S01]  /*23f0*/  VOTEU.ANY UP1, P0 ;  /* 0x0000000000ff7886 */ /* 0x000fe20000020100 */
[----:B------:R-:W-:-:S13]  /*2400*/  PLOP3.LUT P0, PT, PT, PT, UP1, 0x80, 0x8 ;  /* 0x000000000008781c */ /* 0x000fda0003f0f018 */
[----:B-1----:R-:W-:Y:S02]  /*2410*/  @P0 MOV R0, R4 ;  /* 0x0000000400000202 */ /* 0x002fe40000000f00 */
[----:B------:R-:W-:Y:S02]  /*2420*/  @P0 LOP3.LUT R4, R5, 0xffff, RZ, 0xc0, !PT ;  /* 0x0000ffff05040812 */ /* 0x000fe400078ec0ff */
[----:B------:R-:W-:Y:S02]  /*2430*/  @P0 R2UR UR6, R0 ;  /* 0x00000000000602ca */ /* 0x000fe400000e0000 */
[----:B------:R-:W-:-:S11]  /*2440*/  @P0 R2UR UR5, R4 ;  /* 0x00000000040502ca */ /* 0x000fd600000e0000 */
[----:B------:R-:W-:Y:S02]  /*2450*/  @UP1 UMOV UR49, UR6 ;  /* 0x0000000600311c82 */ /* 0x000fe40008000000 */
[----:B------:R-:W-:Y:S01]  /*2460*/  @UP1 UMOV UR48, UR5 ;  /* 0x0000000500301c82 */ /* 0x000fe20008000000 */
[----:B------:R-:W-:Y:S05]  /*2470*/  BRA.U !UP0, `(.L_x_30) ;  /* 0x0000000108d47547 */ /* 0x000fea000b800000 */
[----:B------:R-:W1:Y:S01]  /*2480*/  LDCU.128 UR16, c[0x0][0xc10] ;  /* 0x00018200ff1077ac */ /* 0x000e620008000c00 */
[----:B------:R-:W2:Y:S01]  /*2490*/  LDCU UR20, c[0x0][0xc20] ;  /* 0x00018400ff1477ac */ /* 0x000ea20008000800 */
[----:B------:R-:W3:Y:S01]  /*24a0*/  LDCU UR13, c[0x0][0xc0c] ;  /* 0x00018180ff0d77ac */ /* 0x000ee20008000800 */
[----:B------:R-:W4:Y:S01]  /*24b0*/  LDCU.64 UR14, c[0x0][0xc28] ;  /* 0x00018500ff0e77ac */ /* 0x000f220008000a00 */
[----:B------:R-:W-:Y:S02]  /*24c0*/  UISETP.NE.AND UP3, UPT, UR39, 0x1, UPT ;  /* 0x000000012700788c */ /* 0x000fe4000bf65270 */
[----:B-1----:R-:W-:Y:S02]  /*24d0*/  UIMAD.WIDE.U32 UR4, UR52, UR19, URZ ;  /* 0x00000013340472a5 */ /* 0x002fe4000f8e00ff */
[----:B------:R-:W-:Y:S02]  /*24e0*/  UIMAD.WIDE.U32 UR6, UR53, UR16, URZ ;  /* 0x00000010350672a5 */ /* 0x000fe4000f8e00ff */
[----:B------:R-:W-:-:S02]  /*24f0*/  UISETP.NE.AND UP0, UPT, UR18, 0x1, UPT ;  /* 0x000000011200788c */ /* 0x000fc4000bf05270 */
[----:B------:R-:W-:Y:S01]  /*2500*/  UIMAD.WIDE.U32 UR10, UR48, UR19, URZ ;  /* 0x00000013300a72a5 */ /* 0x000fe2000f8e00ff */
[----:B------:R-:W-:Y:S01]  /*2510*/  UMOV UR4, UR5 ;  /* 0x0000000500047c82 */ /* 0x000fe20008000000 */
[----:B---3--:R-:W-:Y:S02]  /*2520*/  UISETP.NE.AND UP2, UPT, UR13, 0x1, UPT ;  /* 0x000000010d00788c */ /* 0x008fe4000bf45270 */
[----:B--2---:R-:W-:Y:S02]  /*2530*/  USHF.R.U32.HI UR5, URZ, UR20, UR4 ;  /* 0x00000014ff057299 */ /* 0x004fe40008011604 */
[----:B------:R-:W-:Y:S01]  /*2540*/  UIMAD.WIDE.U32 UR8, UR49, UR16, URZ ;  /* 0x00000010310872a5 */ /* 0x000fe2000f8e00ff */
[----:B------:R-:W-:Y:S01]  /*2550*/  UMOV UR4, UR7 ;  /* 0x0000000700047c82 */ /* 0x000fe20008000000 */
[----:B------:R-:W-:Y:S02]  /*2560*/  USEL UR5, UR52, UR5, !UP0 ;  /* 0x0000000534057287 */ /* 0x000fe4000c000000 */
[----:B------:R-:W-:-:S02]  /*2570*/  USHF.R.U32.HI UR4, URZ, UR17, UR4 ;  /* 0x00000011ff047299 */ /* 0x000fc40008011604 */
[----:B----4-:R-:W-:Y:S02]  /*2580*/  UIMAD.WIDE.U32 UR6, UR5, UR14, URZ ;  /* 0x0000000e050672a5 */ /* 0x010fe4000f8e00ff */
[----:B------:R-:W-:Y:S01]  /*2590*/  USEL UR12, UR53, UR4, !UP2 ;  /* 0x00000004350c7287 */ /* 0x000fe2000d000000 */
[----:B------:R-:W-:Y:S02]  /*25a0*/  UMOV UR8, UR9 ;  /* 0x0000000900087c82 */ /* 0x000fe40008000000 */
[----:B------:R-:W-:Y:S01]  /*25b0*/  UMOV UR4, UR11 ;  /* 0x0000000b00047c82 */ /* 0x000fe20008000000 */
[----:B------:R-:W-:Y:S01]  /*25c0*/  UIMAD.WIDE.U32 UR10, UR12, UR14, URZ ;  /* 0x0000000e0c0a72a5 */ /* 0x000fe2000f8e00ff */
[----:B------:R-:W-:Y:S01]  /*25d0*/  UMOV UR6, UR7 ;  /* 0x0000000700067c82 */ /* 0x000fe20008000000 */
[----:B------:R-:W-:Y:S02]  /*25e0*/  USHF.R.U32.HI UR4, URZ, UR20, UR4 ;  /* 0x00000014ff047299 */ /* 0x000fe40008011604 */
[----:B------:R-:W-:-:S02]  /*25f0*/  @UP3 USHF.R.U32.HI UR5, URZ, UR15, UR6 ;  /* 0x0000000fff053299 */ /* 0x000fc40008011606 */
[----:B------:R-:W-:Y:S01]  /*2600*/  USHF.R.U32.HI UR17, URZ, UR17, UR8 ;  /* 0x00000011ff117299 */ /* 0x000fe20008011608 */
[----:B------:R-:W-:Y:S01]  /*2610*/  UMOV UR6, UR11 ;  /* 0x0000000b00067c82 */ /* 0x000fe20008000000 */
[----:B------:R-:W-:Y:S02]  /*2620*/  USEL UR4, UR48, UR4, !UP0 ;  /* 0x0000000430047287 */ /* 0x000fe4000c000000 */
[----:B------:R-:W-:Y:S02]  /*2630*/  @UP3 USHF.R.U32.HI UR12, URZ, UR15, UR6 ;  /* 0x0000000fff0c3299 */ /* 0x000fe40008011606 */
[----:B------:R-:W-:Y:S02]  /*2640*/  UIMAD UR6, UR39, UR5, URZ ;  /* 0x00000005270672a4 */ /* 0x000fe4000f8e02ff */
[----:B------:R-:W-:Y:S02]  /*2650*/  USEL UR5, UR49, UR17, !UP2 ;  /* 0x0000001131057287 */ /* 0x000fe4000d000000 */
[----:B------:R-:W-:-:S02]  /*2660*/  UIMAD UR8, UR39, UR12, URZ ;  /* 0x0000000c270872a4 */ /* 0x000fc4000f8e02ff */
[----:B------:R-:W-:Y:S02]  /*2670*/  UISETP.GE.AND UP0, UPT, UR4, UR6, UPT ;  /* 0x000000060400728c */ /* 0x000fe4000bf06270 */
[----:B------:R-:W-:Y:S02]  /*2680*/  UIMAD.WIDE.U32 UR6, UR4, UR14, URZ ;  /* 0x0000000e040672a5 */ /* 0x000fe4000f8e00ff */
[----:B------:R-:W-:Y:S02]  /*2690*/  UISETP.GE.OR UP0, UPT, UR5, UR8, UP0 ;  /* 0x000000080500728c */ /* 0x000fe40008706670 */
[----:B------:R-:W-:Y:S02]  /*26a0*/  UIMAD.WIDE.U32 UR8, UR5, UR14, URZ ;  /* 0x0000000e050872a5 */ /* 0x000fe4000f8e00ff */
[----:B------:R-:W-:Y:S01]  /*26b0*/  UIADD3 UR10, UPT, UPT, -UR4, URZ, URZ ;  /* 0x000000ff040a7290 */ /* 0x000fe2000fffe1ff */
[----:B------:R-:W-:Y:S02]  /*26c0*/  UMOV UR6, UR7 ;  /* 0x0000000700067c82 */ /* 0x000fe40008000000 */
[----:B------:R-:W-:-:S02]  /*26d0*/  USHF.R.U32.HI UR6, URZ, UR15, UR6 ;  /* 0x0000000fff067299 */ /* 0x000fc40008011606 */
[----:B------:R-:W-:Y:S02]  /*26e0*/  UIMAD UR10, UR18, UR10, UR48 ;  /* 0x0000000a120a72a4 */ /* 0x000fe4000f8e0230 */
[----:B------:R-:W-:Y:S01]  /*26f0*/  USEL UR6, UR4, UR6, !UP3 ;  /* 0x0000000604067287 */ /* 0x000fe2000d800000 */
[----:B------:R-:W-:Y:S01]  /*2700*/  @!UP0 UMOV UR7, UR9 ;  /* 0x0000000900078c82 */ /* 0x000fe20008000000 */
[----:B------:R-:W-:Y:S02]  /*2710*/  UIADD3 UR9, UPT, UPT, -UR5, URZ, URZ ;  /* 0x000000ff05097290 */ /* 0x000fe4000fffe1ff */
[----:B------:R-:W-:Y:S02]  /*2720*/  @!UP0 USHF.R.U32.HI UR7, URZ, UR15, UR7 ;  /* 0x0000000fff078299 */ /* 0x000fe40008011607 */
[----:B------:R-:W-:Y:S02]  /*2730*/  UIADD3 UR8, UPT, UPT, -UR6, URZ, URZ ;  /* 0x000000ff06087290 */ /* 0x000fe4000fffe1ff */
[----:B------:R-:W-:-:S02]  /*2740*/  @!UP0 USEL UR7, UR5, UR7, !UP3 ;  /* 0x0000000705078287 */ /* 0x000fc4000d800000 */
[----:B------:R-:W-:Y:S02]  /*2750*/  UIMAD UR8, UR39, UR8, UR4 ;  /* 0x00000008270872a4 */ /* 0x000fe4000f8e0204 */
[----:B------:R-:W-:Y:S02]  /*2760*/  @!UP0 UIADD3 UR6, UPT, UPT, UR6, -UR7, URZ ;  /* 0x8000000706068290 */ /* 0x000fe4000fffe0ff */
[----:B------:R-:W-:Y:S02]  /*2770*/  @!UP0 UIMAD UR7, UR8, UR12, UR7 ;  /* 0x0000000c080782a4 */ /* 0x000fe4000f8e0207 */
[----:B------:R-:W-:Y:S02]  /*2780*/  @!UP0 UIMAD UR4, UR39, UR6, UR5 ;  /* 0x00000006270482a4 */ /* 0x000fe4000f8e0205 */
[----:B------:R-:W-:Y:S02]  /*2790*/  UIMAD UR6, UR13, UR9, UR49 ;  /* 0x000000090d0672a4 */ /* 0x000fe4000f8e0231 */
[----:B------:R-:W-:Y:S01]  /*27a0*/  UIMAD UR48, UR4, UR18, UR10 ;  /* 0x00000012043072a4 */ /* 0x000fe2000f8e020a */
[----:B------:R-:W-:-:S02]  /*27b0*/  @!UP0 UMOV UR5, UR7 ;  /* 0x0000000700058c82 */ /* 0x000fc40008000000 */
[----:B------:R-:W-:-:S12]  /*27c0*/  UIMAD UR49, UR5, UR13, UR6 ;  /* 0x0000000d053172a4 */ /* 0x000fd8000f8e0206 */
.L_x_30:
        /* <DEDUP_REMOVED lines=20> */
.L_x_31:
[----:B------:R-:W-:Y:S01]  /*2910*/  R2UR UR5, R45 ;  /* 0x000000002d0572ca */ /* 0x000fe200000e0000 */
[----:B------:R-:W-:Y:S01]  /*2920*/  UMOV UR36, UR38 ;  /* 0x0000002600247c82 */ /* 0x000fe20008000000 */
[----:B------:R-:W-:Y:S02]  /*2930*/  R2UR UR4, R44 ;  /* 0x000000002c0472ca */ /* 0x000fe400000e0000 */
[----:B------:R-:W-:Y:S02]  /*2940*/  PLOP3.LUT P1, PT, PT, PT, PT, 0x80, 0x8 ;  /* 0x000000000008781c */ /* 0x000fe40003f2f070 */
[----:B------:R-:W-:-:S07]  /*2950*/  LOP3.LUT R2, R2, 0x1, RZ, 0x3c, !PT ;  /* 0x0000000102027812 */ /* 0x000fce00078e3cff */
[----:B------:R-:W-:Y:S02]  /*2960*/  UIADD3 UR51, UPT, UPT, UR49, UR5, URZ ;  /* 0x0000000531337290 */ /* 0x000fe4000fffe0ff */
[----:B------:R-:W-:Y:S01]  /*2970*/  UIADD3 UR24, UPT, UPT, UR48, UR4, URZ ;  /* 0x0000000430187290 */ /* 0x000fe2000fffe0ff */
[----:B------:R-:W-:Y:S11]  /*2980*/  BRA.U UP1, `(.L_x_32) ;  /* 0xffffffe901d87547 */ /* 0x000ff6000b83ffff */
[----:B------:R-:W-:Y:S01]  /*2990*/  UIADD3 UR30, UPT, UPT, UR30, 0x40, URZ ;  /* 0x000000401e1e7890 */ /* 0x000fe2000fffe0ff */
[----:B------:R-:W-:-:S03]  /*29a0*/  MOV R2, UR26 ;  /* 0x0000001a00027c02 */ /* 0x000fc60008000f00 */
[----:B------:R-:W-:Y:S01]  /*29b0*/  ULEA UR4, UR31, UR30, 0x3 ;  /* 0x0000001e1f047291 */ /* 0x000fe2000f8e18ff */
[----:B------:R-:W-:-:S08]  /*29c0*/  SHF.L.U32 R2, R2, 0x1f, RZ ;  /* 0x0000001f02027819 */ /* 0x000fd000000006ff */
[----:B------:R-:W1:Y:S02]  /*29d0*/  SYNCS.PHASECHK.TRANS64.TRYWAIT P0, [UR4], R2 ;  /* 0x00000002ff0075a7 */ /* 0x000e640008001104 */
[----:B-1----:R-:W-:Y:S05]  /*29e0*/  @!P0 BRA `(.L_x_33) ;  /* 0x0000006000c48947 */ /* 0x002fea0003800000 */
.L_x_132:
[----:B------:R-:W-:-:S04]  /*29f0*/  UIADD3 UR4, UPT, UPT, UR31, 0x1, URZ ;  /* 0x000000011f047890 */ /* 0x000fc8000fffe0ff */
[----:B------:R-:W-:-:S04]  /*2a00*/  UISETP.NE.AND UP0, UPT, UR4, 0x8, UPT ;  /* 0x000000080400788c */ /* 0x000fc8000bf05270 */
[----:B------:R-:W-:Y:S02]  /*2a10*/  USEL UR5, URZ, 0x1, UP0 ;  /* 0x00000001ff057887 */ /* 0x000fe40008000000 */
[----:B------:R-:W-:Y:S02]  /*2a20*/  USEL UR4, UR4, URZ, UP0 ;  /* 0x000000ff04047287 */ /* 0x000fe40008000000 */
[----:B------:R-:W-:Y:S02]  /*2a30*/  ULOP3.LUT UR6, UR26, UR5, URZ, 0x3c, !UPT ;  /* 0x000000051a067292 */ /* 0x000fe4000f8e3cff */
[----:B------:R-:W-:-:S04]  /*2a40*/  ULEA UR5, UR4, UR30, 0x3 ;  /* 0x0000001e04057291 */ /* 0x000fc8000f8e18ff */
[----:B-1----:R-:W-:-:S04]  /*2a50*/  MOV R2, UR6 ;  /* 0x0000000600027c02 */ /* 0x002fc80008000f00 */
[----:B------:R-:W-:-:S04]  /*2a60*/  SHF.L.U32 R2, R2, 0x1f, RZ ;  /* 0x0000001f02027819 */ /* 0x000fc800000006ff */
[----:B------:R-:W1:Y:S02]  /*2a70*/  SYNCS.PHASECHK.TRANS64.TRYWAIT P0, [UR5], R2 ;  /* 0x00000002ff0075a7 */ /* 0x000e640008001105 */
[----:B-1----:R-:W-:Y:S05]  /*2a80*/  @!P0 BRA `(.L_x_34) ;  /* 0x0000006000b48947 */ /* 0x002fea0003800000 */
.L_x_134:
        /* <DEDUP_REMOVED lines=10> */
.L_x_136:
        /* <DEDUP_REMOVED lines=10> */
.L_x_138:
        /* <DEDUP_REMOVED lines=10> */
.L_x_140:
        /* <DEDUP_REMOVED lines=10> */
.L_x_142:
        /* <DEDUP_REMOVED lines=10> */
.L_x_144:
[----:B------:R-:W-:-:S04]  /*2db0*/  UIADD3 UR4, UPT, UPT, UR4, 0x1, URZ ;  /* 0x0000000104047890 */ /* 0x000fc8000fffe0ff */
[----:B------:R-:W-:-:S04]  /*2dc0*/  UISETP.NE.AND UP0, UPT, UR4, 0x8, UPT ;  /* 0x000000080400788c */ /* 0x000fc8000bf05270 */
[----:B------:R-:W-:Y:S02]  /*2dd0*/  USEL UR5, URZ, 0x1, UP0 ;  /* 0x00000001ff057887 */ /* 0x000fe40008000000 */
[----:B------:R-:W-:Y:S02]  /*2de0*/  USEL UR4, UR4, URZ, UP0 ;  /* 0x000000ff04047287 */ /* 0x000fe40008000000 */
[----:B------:R-:W-:Y:S02]  /*2df0*/  ULOP3.LUT UR5, UR6, UR5, URZ, 0x3c, !UPT ;  /* 0x0000000506057292 */ /* 0x000fe4000f8e3cff */
[----:B------:R-:W-:-:S04]  /*2e00*/  ULEA UR4, UR4, UR30, 0x3 ;  /* 0x0000001e04047291 */ /* 0x000fc8000f8e18ff */
[----:B-1----:R-:W-:Y:S02]  /*2e10*/  IMAD.U32 R2, RZ, RZ, UR5 ;  /* 0x00000005ff027e24 */ /* 0x002fe4000f8e00ff */
[----:B------:R-:W-:-:S03]  /*2e20*/  MOV R0, UR4 ;  /* 0x0000000400007c02 */ /* 0x000fc60008000f00 */
[----:B------:R-:W-:-:S07]  /*2e30*/  SHF.L.U32 R2, R2, 0x1f, RZ ;  /* 0x0000001f02027819 */ /* 0x000fce00000006ff */
.L_x_40:
[----:B-1----:R1:W2:Y:S02]  /*2e40*/  SYNCS.PHASECHK.TRANS64.TRYWAIT P0, [R0+URZ], R2 ;  /* 0x00000002000075a7 */ /* 0x0022a400080011ff */
[----:B--2---:R-:W-:Y:S05]  /*2e50*/  @!P0 NANOSLEEP.SYNCS 0x989680 ;  /* 0x009896800000895d */ /* 0x004fea0003900000 */
[----:B------:R-:W2:Y:S02]  /*2e60*/  @!P0 SYNCS.PHASECHK.TRANS64 P0, [R0+URZ], R2 ;  /* 0x00000002000085a7 */ /* 0x000ea400080010ff */
[----:B--2---:R-:W-:Y:S05]  /*2e70*/  @P0 EXIT ;  /* 0x000000000000094d */ /* 0x004fea0003800000 */
[----:B------:R-:W-:Y:S05]  /*2e80*/  BRA `(.L_x_40) ;  /* 0xfffffffc00ec7947 */ /* 0x000fea000383ffff */
.L_x_16:
[----:B------:R-:W2:Y:S02]  /*2e90*/  S2UR UR4, SR_CgaCtaId ;  /* 0x00000000000479c3 */ /* 0x000ea40000008800 */
[----:B--2---:R-:W-:-:S04]  /*2ea0*/  UISETP.NE.AND UP0, UPT, UR4, URZ, UPT ;  /* 0x000000ff0400728c */ /* 0x004fc8000bf05270 */
[----:B------:R-:W-:-:S09]  /*2eb0*/  UISETP.NE.OR UP0, UPT, UR18, 0x1, UP0 ;  /* 0x000000011200788c */ /* 0x000fd20008705670 */
[----:B------:R-:W-:Y:S05]  /*2ec0*/  BRA.U UP0, `(.L_x_41) ;  /* 0x0000000100b47547 */ /* 0x000fea000b800000 */
[----:B------:R-:W2:Y:S01]  /*2ed0*/  S2UR UR5, SR_CgaCtaId ;  /* 0x00000000000579c3 */ /* 0x000ea20000008800 */
[----:B------:R-:W-:Y:S01]  /*2ee0*/  UMOV UR4, 0x400 ;  /* 0x0000040000047882 */ /* 0x000fe20000000000 */
[----:B------:R-:W-:Y:S01]  /*2ef0*/  HFMA2 R3, -RZ, RZ, 0, 5.9604644775390625e-08 ;  /* 0x00000001ff037431 */ /* 0x000fe200000001ff */
[----:B------:R-:W-:Y:S01]  /*2f00*/  ISETP.NE.AND P0, PT, R0, RZ, PT ;  /* 0x000000ff0000720c */ /* 0x000fe20003f05270 */
[----:B------:R-:W-:Y:S01]  /*2f10*/  IMAD.MOV.U32 R8, RZ, RZ, RZ ;  /* 0x000000ffff087224 */ /* 0x000fe200078e00ff */
[----:B--2---:R-:W-:-:S04]  /*2f20*/  ULEA UR4, UR5, UR4, 0x18 ;  /* 0x0000000405047291 */ /* 0x004fc8000f8ec0ff */
[----:B------:R-:W-:Y:S02]  /*2f30*/  UIADD3 UR5, UPT, UPT, UR4, 0xd8, URZ ;  /* 0x000000d804057890 */ /* 0x000fe4000fffe0ff */
[----:B------:R-:W-:Y:S02]  /*2f40*/  UIADD3 UR8, UPT, UPT, UR4, 0xd0, URZ ;  /* 0x000000d004087890 */ /* 0x000fe4000fffe0ff */
[----:B------:R-:W-:-:S12]  /*2f50*/  UPRMT UR5, URZ, 0x654, UR5 ;  /* 0x00000654ff057896 */ /* 0x000fd80008000005 */
.L_x_44:
[----:B------:R-:W-:Y:S01]  /*2f60*/  SHF.L.U32 R6, R3, 0x1f, RZ ;  /* 0x0000001f03067819 */ /* 0x000fe200000006ff */
[----:B------:R-:W-:Y:S02]  /*2f70*/  IMAD.U32 R4, RZ, RZ, UR8 ;  /* 0x00000008ff047e24 */ /* 0x000fe4000f8e00ff */
[----:B------:R-:W-:Y:S01]  /*2f80*/  @!P0 IMAD.MOV.U32 R5, RZ, RZ, 0x10 ;  /* 0x00000010ff058424 */ /* 0x000fe200078e00ff */
[----:B------:R-:W2:Y:S02]  /*2f90*/  SYNCS.PHASECHK.TRANS64.TRYWAIT P1, [UR4+0xd8], R6 ;  /* 0x0000d806ff0075a7 */ /* 0x000ea40008021104 */
[----:B------:R-:W-:-:S04]  /*2fa0*/  PRMT R4, R0, 0x654, R4 ;  /* 0x0000065400047816 */ /* 0x000fc80000000004 */
[----:B------:R-:W-:Y:S01]  /*2fb0*/  SEL R2, R4, R2, !P0 ;  /* 0x0000000204027207 */ /* 0x000fe20004000000 */
[----:B--2---:R-:W-:Y:S06]  /*2fc0*/  @!P1 BRA `(.L_x_42) ;  /* 0x0000005c00f49947 */ /* 0x004fec0003800000 */
.L_x_146:
[----:B------:R-:W-:Y:S01]  /*2fd0*/  UIADD3 UR6, UPT, UPT, UR4, 0x110, URZ ;  /* 0x0000011004067890 */ /* 0x000fe2000fffe0ff */
[----:B------:R3:W-:Y:S01]  /*2fe0*/  @!P0 SYNCS.ARRIVE.TRANS64.RED RZ, [R2+URZ], R5 ;  /* 0x0000000502ff89a7 */ /* 0x0007e200080004ff */
[----:B------:R-:W-:Y:S01]  /*2ff0*/  UIADD3 UR7, UPT, UPT, UR4, 0xd0, URZ ;  /* 0x000000d004077890 */ /* 0x000fe2000fffe0ff */
[----:B------:R-:W-:-:S08]  /*3000*/  LOP3.LUT R3, R3, 0x1, RZ, 0x3c, !PT ;  /* 0x0000000103037812 */ /* 0x000fd000078e3cff */
[----:B------:R-:W-:Y:S06]  /*3010*/  UGETNEXTWORKID.BROADCAST [UR6], [UR7] ;  /* 0x00000000060073ca */ /* 0x000fec0008000100 */
[----:B---3--:R-:W-:-:S04]  /*3020*/  SHF.L.U32 R5, R8, 0x1f, RZ ;  /* 0x0000001f08057819 */ /* 0x008fc800000006ff */
[----:B------:R-:W3:Y:S02]  /*3030*/  SYNCS.PHASECHK.TRANS64.TRYWAIT P1, [UR4+0xd0], R5 ;  /* 0x0000d005ff0075a7 */ /* 0x000ee40008021104 */
[----:B---3--:R-:W-:Y:S05]  /*3040*/  @!P1 BRA `(.L_x_43) ;  /* 0x0000005c00ec9947 */ /* 0x008fea0003800000 */
.L_x_148:
[----:B--2---:R-:W2:Y:S01]  /*3050*/  LDS.128 R4, [UR4+0x110] ;  /* 0x00011004ff047984 */ /* 0x004ea20008000c00 */
[----:B------:R-:W-:Y:S01]  /*3060*/  LOP3.LUT R8, R8, 0x1, RZ, 0x3c, !PT ;  /* 0x0000000108087812 */ /* 0x000fe200078e3cff */
[----:B------:R-:W-:Y:S01]  /*3070*/  @!PT LDS RZ, [RZ] ;  /* 0x00000000fffff984 */ /* 0x000fe20000000800 */
[----:B------:R-:W-:Y:S01]  /*3080*/  @!PT LDS RZ, [RZ] ;  /* 0x00000000fffff984 */ /* 0x000fe20000000800 */
[----:B------:R-:W-:Y:S01]  /*3090*/  @!PT LDS RZ, [RZ] ;  /* 0x00000000fffff984 */ /* 0x000fe20000000800 */
[----:B------:R-:W-:Y:S01]  /*30a0*/  @!PT LDS RZ, [RZ] ;  /* 0x00000000fffff984 */ /* 0x000fe20000000800 */
[----:B------:R3:W-:Y:S06]  /*30b0*/  MEMBAR.ALL.CTA ;  /* 0x0000000000007992 */ /* 0x0007ec0000008000 */
[----:B---3--:R-:W3:Y:S02]  /*30c0*/  FENCE.VIEW.ASYNC.S ;  /* 0x00000000000073c6 */ /* 0x008ee40000000000 */
[----:B---3--:R-:W-:Y:S01]  /*30d0*/  SYNCS.ARRIVE.TRANS64.RED.A1T0 RZ, [UR5], RZ ;  /* 0x000000ffffff79a7 */ /* 0x008fe20008100405 */
[----:B--2---:R-:W-:-:S13]  /*30e0*/  LOP3.LUT P1, RZ, R6, 0x1, RZ, 0xc0, !PT ;  /* 0x0000000106ff7812 */ /* 0x004fda000782c0ff */
[----:B------:R-:W-:Y:S05]  /*30f0*/  @P1 BRA `(.L_x_44) ;  /* 0xfffffffc00981947 */ /* 0x000fea000383ffff */
[----:B------:R-:W-:-:S04]  /*3100*/  SHF.L.U32 R0, R3, 0x1f, RZ ;  /* 0x0000001f03007819 */ /* 0x000fc800000006ff */
[----:B------:R-:W2:Y:S02]  /*3110*/  SYNCS.PHASECHK.TRANS64 P0, [UR4+0xd8], R0 ;  /* 0x0000d800ff0075a7 */ /* 0x000ea40008001004 */
[----:B-12---:R-:W-:Y:S05]  /*3120*/  @P0 EXIT ;  /* 0x000000000000094d */ /* 0x006fea0003800000 */
[----:B------:R-:W-:-:S07]  /*3130*/  MOV R0, UR4 ;  /* 0x0000000400007c02 */ /* 0x000fce0008000f00 */
.L_x_45:
[----:B-1----:R-:W-:-:S04]  /*3140*/  SHF.L.U32 R2, R3, 0x1f, RZ ;  /* 0x0000001f03027819 */ /* 0x002fc800000006ff */
[----:B------:R1:W2:Y:S03]  /*3150*/  SYNCS.PHASECHK.TRANS64.TRYWAIT P0, [R0+URZ+0xd8], R2 ;  /* 0x0000d802000075a7 */ /* 0x0002a600080011ff */
[----:B--2---:R-:W-:Y:S05]  /*3160*/  @!P0 NANOSLEEP.SYNCS 0x989680 ;  /* 0x009896800000895d */ /* 0x004fea0003900000 */
[----:B------:R-:W2:Y:S02]  /*3170*/  @!P0 SYNCS.PHASECHK.TRANS64 P0, [R0+URZ+0xd8], R2 ;  /* 0x0000d802000085a7 */ /* 0x000ea400080010ff */
[----:B--2---:R-:W-:Y:S05]  /*3180*/  @P0 EXIT ;  /* 0x000000000000094d */ /* 0x004fea0003800000 */
[----:B------:R-:W-:Y:S05]  /*3190*/  BRA `(.L_x_45) ;  /* 0xfffffffc00e87947 */ /* 0x000fea000383ffff */
.L_x_41:
[----:B------:R-:W-:-:S09]  /*31a0*/  UISETP.NE.AND UP0, UPT, UR18, URZ, UPT ;  /* 0x000000ff1200728c */ /* 0x000fd2000bf05270 */
[----:B------:R-:W-:Y:S05]  /*31b0*/  BRA.U UP0, `(.L_x_46) ;  /* 0x0000000d00887547 */ /* 0x000fea000b800000 */
[----:B------:R-:W2:Y:S01]  /*31c0*/  S2UR UR7, SR_CgaCtaId ;  /* 0x00000000000779c3 */ /* 0x000ea20000008800 */
[----:B------:R-:W-:Y:S01]  /*31d0*/  UMOV UR4, 0x40 ;  /* 0x0000004000047882 */ /* 0x000fe20000000000 */
[----:B------:R-:W-:Y:S01]  /*31e0*/  NOP ;  /* 0x0000000000007918 */ /* 0x000fe20000000000 */
[----:B------:R-:W-:Y:S01]  /*31f0*/  UMOV UR6, 0x400 ;  /* 0x0000040000067882 */ /* 0x000fe20000000000 */
[----:B--2---:R-:W-:Y:S02]  /*3200*/  ULEA UR5, UR7, UR4, 0x18 ;  /* 0x0000000407057291 */ /* 0x004fe4000f8ec0ff */
[----:B------:R-:W-:-:S07]  /*3210*/  ULEA UR6, UR7, UR6, 0x18 ;  /* 0x0000000607067291 */ /* 0x000fce000f8ec0ff */
[----:B------:R-:W2:Y:S02]  /*3220*/  LDS.U8 R0, [UR5+0x1c] ;  /* 0x00001c05ff007984 */ /* 0x000ea40008000000 */
[----:B--2---:R-:W-:-:S13]  /*3230*/  ISETP.NE.AND P0, PT, R0, RZ, PT ;  /* 0x000000ff0000720c */ /* 0x004fda0003f05270 */
[----:B------:R-:W-:Y:S05]  /*3240*/  @P0 BRA `(.L_x_47) ;  /* 0x0000000000580947 */ /* 0x000fea0003800000 */
[----:B------:R-:W-:-:S13]  /*3250*/  ELECT P0, URZ, PT ;  /* 0x0000000000ff782f */ /* 0x000fda0003800000 */
[----:B------:R-:W-:Y:S05]  /*3260*/  @!P0 BRA `(.L_x_48) ;  /* 0x0000000000608947 */ /* 0x000fea0003800000 */
[----:B------:R-:W-:Y:S01]  /*3270*/  UMOV UR4, 0x10 ;  /* 0x0000001000047882 */ /* 0x000fe20000000000 */
[----:B------:R-:W-:Y:S01]  /*3280*/  HFMA2 R0, -RZ, RZ, 0, 5.9604644775390625e-08 ;  /* 0x00000001ff007431 */ /* 0x000fe200000001ff */
[----:B------:R-:W-:-:S03]  /*3290*/  MOV R2, 0xffff ;  /* 0x0000ffff00027802 */ /* 0x000fc60000000f00 */
[----:B------:R-:W-:Y:S04]  /*32a0*/  DEPBAR.LE SB2, 0x36 ;  /* 0x0000ad800000791a */ /* 0x000fe80000000000 */
[----:B------:R-:W2:Y:S02]  /*32b0*/  UTCATOMSWS.FIND_AND_SET.ALIGN UP0, UR4, UR4 ;  /* 0x00000004000475e3 */ /* 0x000ea40008000800 */
[----:B--2---:R-:W-:Y:S01]  /*32c0*/  MOV R3, UR4 ;  /* 0x0000000400037c02 */ /* 0x004fe20008000f00 */
[----:B------:R-:W-:Y:S06]  /*32d0*/  BRA.U UP0, `(.L_x_49) ;  /* 0x0000000100187547 */ /* 0x000fec000b800000 */
.L_x_50:
[----:B------:R-:W-:Y:S05]  /*32e0*/  NANOSLEEP 0x64 ;  /* 0x000000640000795d */ /* 0x000fea0003800000 */
[----:B------:R-:W-:-:S05]  /*32f0*/  UMOV UR4, 0x10 ;  /* 0x0000001000047882 */ /* 0x000fca0000000000 */
[----:B------:R-:W-:Y:S04]  /*3300*/  DEPBAR.LE SB2, 0x36 ;  /* 0x0000ad800000791a */ /* 0x000fe80000000000 */
[----:B------:R-:W2:Y:S02]  /*3310*/  UTCATOMSWS.FIND_AND_SET.ALIGN UP0, UR4, UR4 ;  /* 0x00000004000475e3 */ /* 0x000ea40008000800 */
[----:B--2---:R-:W-:Y:S01]  /*3320*/  MOV R3, UR4 ;  /* 0x0000000400037c02 */ /* 0x004fe20008000f00 */
[----:B------:R-:W-:Y:S05]  /*3330*/  BRA.U !UP0, `(.L_x_50) ;  /* 0xfffffffd08e87547 */ /* 0x000fea000b83ffff */
.L_x_49:
[-C--:B------:R-:W-:Y:S02]  /*3340*/  SHF.L.U32 R2, R2, R3.reuse, RZ ;  /* 0x0000000302027219 */ /* 0x080fe400000006ff */
[----:B------:R-:W-:Y:S01]  /*3350*/  SHF.L.U32 R0, R0, R3, RZ ;  /* 0x0000000300007219 */ /* 0x000fe200000006ff */
[----:B------:R-:W-:Y:S02]  /*3360*/  IMAD.SHL.U32 R3, R3, 0x20, RZ ;  /* 0x0000002003037824 */ /* 0x000fe400078e00ff */
[----:B------:R2:W-:Y:S04]  /*3370*/  ATOMS.OR RZ, [UR5+0x14], R2 ;  /* 0x00001402ffff798c */ /* 0x0005e8000b000005 */
[----:B------:R2:W-:Y:S04]  /*3380*/  ATOMS.OR RZ, [UR5+0x18], R0 ;  /* 0x00001800ffff798c */ /* 0x0005e8000b000005 */
[----:B------:R2:W-:Y:S01]  /*3390*/  STS [UR6+0x120], R3 ;  /* 0x00012003ff007988 */ /* 0x0005e20008000806 */
[----:B------:R-:W-:Y:S05]  /*33a0*/  BRA `(.L_x_48) ;  /* 0x0000000000107947 */ /* 0x000fea0003800000 */
.L_x_47:
[----:B------:R-:W-:Y:S02]  /*33b0*/  MOV R0, 0xffffffff ;  /* 0xffffffff00007802 */ /* 0x000fe40000000f00 */
[----:B------:R-:W-:-:S03]  /*33c0*/  MOV R2, 0x33f0 ;  /* 0x000033f000027802 */ /* 0x000fc60000000f00 */
[----:B------:R2:W-:Y:S04]  /*33d0*/  STS [UR6+0x120], R0 ;  /* 0x00012000ff007988 */ /* 0x0005e80008000806 */
[----:B-12--5:R-:W-:Y:S05]  /*33e0*/  CALL.REL.NOINC `($__internal_1_$__cuda_sm10x_tcgen05_guardrail_trap_phase_invalid_during_alloc) ;  /* 0x0000006000f87944 */ /* 0x026fea0003c00000 */
.L_x_48:
[----:B------:R-:W-:Y:S05]  /*33f0*/  WARPSYNC.ALL ;  /* 0x0000000000007948 */ /* 0x000fea0003800000 */
[----:B------:R-:W3:Y:S01]  /*3400*/  S2UR UR4, SR_CgaCtaId ;  /* 0x00000000000479c3 */ /* 0x000ee20000008800 */
[----:B------:R-:W-:Y:S01]  /*3410*/  UMOV UR20, 0x400 ;  /* 0x0000040000147882 */ /* 0x000fe20000000000 */
[----:B------:R-:W-:-:S06]  /*3420*/  NOP ;  /* 0x0000000000007918 */ /* 0x000fcc0000000000 */
[----:B------:R-:W-:Y:S06]  /*3430*/  BAR.ARV 0x6, 0xa0 ;  /* 0x0182800000007b1d */ /* 0x000fec0000002000 */
[----:B------:R-:W4:Y:S01]  /*3440*/  LDCU.64 UR6, c[0x0][0x388] ;  /* 0x00007100ff0677ac */ /* 0x000f220008000a00 */
[----:B------:R-:W-:Y:S01]  /*3450*/  IMAD.MOV.U32 R8, RZ, RZ, 0x1 ;  /* 0x00000001ff087424 */ /* 0x000fe200078e00ff */
[----:B------:R-:W1:Y:S01]  /*3460*/  LDCU.64 UR8, c[0x0][0x390] ;  /* 0x00007200ff0877ac */ /* 0x000e620008000a00 */
[----:B------:R-:W-:Y:S01]  /*3470*/  UMOV UR23, URZ ;  /* 0x000000ff00177c82 */ /* 0x000fe20008000000 */
[----:B------:R-:W-:Y:S01]  /*3480*/  UMOV UR19, URZ ;  /* 0x000000ff00137c82 */ /* 0x000fe20008000000 */
[----:B---3--:R-:W-:Y:S01]  /*3490*/  ULEA UR20, UR4, UR20, 0x18 ;  /* 0x0000001404147291 */ /* 0x008fe2000f8ec0ff */
[----:B------:R-:W-:Y:S01]  /*34a0*/  UMOV UR32, 0x0 ;  /* 0x0000000000207882 */ /* 0x000fe20000000000 */
[----:B------:R-:W-:Y:S01]  /*34b0*/  UMOV UR33, 0x4200490 ;  /* 0x0420049000217882 */ /* 0x000fe20000000000 */
[----:B------:R-:W-:Y:S01]  /*34c0*/  UMOV UR30, 0x0 ;  /* 0x00000000001e7882 */ /* 0x000fe20000000000 */
[----:B------:R-:W-:Y:S01]  /*34d0*/  UMOV UR31, 0x4200490 ;  /* 0x04200490001f7882 */ /* 0x000fe20000000000 */
[----:B------:R-:W-:Y:S01]  /*34e0*/  UMOV UR28, 0x0 ;  /* 0x00000000001c7882 */ /* 0x000fe20000000000 */
[----:B------:R-:W-:Y:S01]  /*34f0*/  UMOV UR29, 0x4200490 ;  /* 0x04200490001d7882 */ /* 0x000fe20000000000 */
[----:B----4-:R-:W-:-:S02]  /*3500*/  UIADD3 UR4, UPT, UPT, UR6, 0x3f, URZ ;  /* 0x0000003f06047890 */ /* 0x010fc4000fffe0ff */
[----:B------:R-:W2:Y:S01]  /*3510*/  LDS R9, [UR20+0x120] ;  /* 0x00012014ff097984 */ /* 0x000ea20008000800 */
[----:B------:R-:W-:Y:S01]  /*3520*/  UMOV UR26, 0x0 ;  /* 0x00000000001a7882 */ /* 0x000fe20000000000 */
[----:B------:R-:W-:Y:S01]  /*3530*/  UMOV UR27, 0x4200490 ;  /* 0x04200490001b7882 */ /* 0x000fe20000000000 */
[----:B------:R-:W-:-:S04]  /*3540*/  USHF.R.S32.HI UR5, URZ, 0x1f, UR4 ;  /* 0x0000001fff057899 */ /* 0x000fc80008011404 */
[----:B------:R-:W-:Y:S02]  /*3550*/  ULEA.HI UR4, UR5, UR4, URZ, 0x6 ;  /* 0x0000000405047291 */ /* 0x000fe4000f8f30ff */
[----:B------:R-:W-:Y:S02]  /*3560*/  UIADD3 UR5, UPT, UPT, UR20, 0x4400, URZ ;  /* 0x0000440014057890 */ /* 0x000fe4000fffe0ff */
[----:B------:R-:W-:Y:S02]  /*3570*/  USHF.R.S32.HI UR4, URZ, 0x6, UR4 ;  /* 0x00000006ff047899 */ /* 0x000fe40008011404 */
[----:B------:R-:W-:Y:S02]  /*3580*/  USHF.R.U32.HI UR6, URZ, 0x4, UR5 ;  /* 0x00000004ff067899 */ /* 0x000fe40008011605 */
[----:B------:R-:W-:Y:S02]  /*3590*/  UIMAD UR4, UR4, UR7, URZ ;  /* 0x00000007040472a4 */ /* 0x000fe4000f8e02ff */
[----:B------:R-:W-:-:S02]  /*35a0*/  ULOP3.LUT UR6, UR6, 0x3fff, URZ, 0xc0, !UPT ;  /* 0x00003fff06067892 */ /* 0x000fc4000f8ec0ff */
[----:B-1----:R-:W-:Y:S02]  /*35b0*/  UIMAD UR4, UR4, UR8, URZ ;  /* 0x00000008040472a4 */ /* 0x002fe4000f8e02ff */
[----:B------:R-:W-:Y:S02]  /*35c0*/  ULOP3.LUT UR21, UR6, 0x10000, URZ, 0xfc, !UPT ;  /* 0x0001000006157892 */ /* 0x000fe4000f8efcff */
[----:B------:R-:W-:Y:S02]  /*35d0*/  UIMAD UR9, UR4, UR9, URZ ;  /* 0x00000009040972a4 */ /* 0x000fe4000f8e02ff */
[----:B------:R-:W-:Y:S02]  /*35e0*/  UIADD3 UR4, UPT, UPT, UR20, 0x14400, URZ ;  /* 0x0001440014047890 */ /* 0x000fe4000fffe0ff */
[----:B------:R-:W-:Y:S02]  /*35f0*/  UIADD3 UR34, UPT, UPT, UR9, -0x1, URZ ;  /* 0xffffffff09227890 */ /* 0x000fe4000fffe0ff */
[----:B------:R-:W-:-:S02]  /*3600*/  USHF.R.U32.HI UR5, URZ, 0x4, UR4 ;  /* 0x00000004ff057899 */ /* 0x000fc40008011604 */
[----:B------:R-:W-:Y:S02]  /*3610*/  UIADD3 UR4, UPT, UPT, UR20, 0xd8, URZ ;  /* 0x000000d814047890 */ /* 0x000fe4000fffe0ff */
[----:B------:R-:W-:Y:S02]  /*3620*/  ULOP3.LUT UR5, UR5, 0x3fff, URZ, 0xc0, !UPT ;  /* 0x00003fff05057892 */ /* 0x000fe4000f8ec0ff */
[----:B------:R-:W-:Y:S02]  /*3630*/  UPRMT UR25, URZ, 0x654, UR4 ;  /* 0x00000654ff197896 */ /* 0x000fe40008000004 */
[----:B------:R-:W-:Y:S02]  /*3640*/  ULOP3.LUT UR22, UR5, 0x10000, URZ, 0xfc, !UPT ;  /* 0x0001000005167892 */ /* 0x000fe4000f8efcff */
[----:B------:R-:W-:Y:S01]  /*3650*/  UISETP.GE.AND UP3, UPT, UR9, 0x1, UPT ;  /* 0x000000010900788c */ /* 0x000fe2000bf66270 */
[C---:B--2---:R-:W-:Y:S01]  /*3660*/  VIADD R3, R9.reuse, 0x80 ;  /* 0x0000008009037836 */ /* 0x044fe20000000000 */
[----:B------:R-:W-:-:S04]  /*3670*/  LOP3.LUT R2, R9, 0xffff, RZ, 0xc0, !PT ;  /* 0x0000ffff09027812 */ /* 0x000fc800078ec0ff */
[----:B------:R-:W-:-:S05]  /*3680*/  LOP3.LUT R3, R3, 0xffff, RZ, 0xc0, !PT ;  /* 0x0000ffff03037812 */ /* 0x000fca00078ec0ff */
[----:B------:R1:W-:Y:S02]  /*3690*/  STL.64 [R1], R2 ;  /* 0x0000000201007387 */ /* 0x0003e40000100a00 */
[----:B-1----:R-:W-:-:S07]  /*36a0*/  CS2R R2, SRZ ;  /* 0x0000000000027805 */ /* 0x002fce000001ff00 */
.L_x_57:
[----:B-1----:R-:W-:-:S04]  /*36b0*/  SHF.L.U32 R4, R3, 0x1f, RZ ;  /* 0x0000001f03047819 */ /* 0x002fc800000006ff */
[----:B------:R-:W1:Y:S02]  /*36c0*/  SYNCS.PHASECHK.TRANS64.TRYWAIT P0, [UR20+0xd0], R4 ;  /* 0x0000d004ff0075a7 */ /* 0x000e640008001114 */
[----:B-12-4-:R-:W-:Y:S05]  /*36d0*/  @!P0 BRA `(.L_x_51) ;  /* 0x0000005800608947 */ /* 0x016fea0003800000 */
.L_x_150:
[----:B-1----:R-:W1:Y:S01]  /*36e0*/  LDS.128 R4, [UR20+0x110] ;  /* 0x00011014ff047984 */ /* 0x002e620008000c00 */
[----:B------:R-:W-:Y:S01]  /*36f0*/  ULEA UR24, UR23, UR20, 0x3 ;  /* 0x0000001417187291 */ /* 0x000fe2000f8e18ff */
[----:B------:R-:W-:Y:S01]  /*3700*/  SHF.L.U32 R0, R8, 0x1f, RZ ;  /* 0x0000001f08007819 */ /* 0x000fe200000006ff */
[----:B------:R-:W-:Y:S01]  /*3710*/  @!PT LDS RZ, [RZ] ;  /* 0x00000000fffff984 */ /* 0x000fe20000000800 */
[----:B------:R-:W-:Y:S01]  /*3720*/  @!PT LDS RZ, [RZ] ;  /* 0x00000000fffff984 */ /* 0x000fe20000000800 */
[----:B------:R-:W-:Y:S01]  /*3730*/  @!PT LDS RZ, [RZ] ;  /* 0x00000000fffff984 */ /* 0x000fe20000000800 */
[----:B------:R-:W-:Y:S01]  /*3740*/  @!PT LDS RZ, [RZ] ;  /* 0x00000000fffff984 */ /* 0x000fe20000000800 */
[----:B------:R2:W-:Y:S06]  /*3750*/  MEMBAR.ALL.CTA ;  /* 0x0000000000007992 */ /* 0x0005ec0000008000 */
[----:B--2---:R-:W2:Y:S02]  /*3760*/  FENCE.VIEW.ASYNC.S ;  /* 0x00000000000073c6 */ /* 0x004ea40000000000 */
[----:B--2---:R-:W-:Y:S01]  /*3770*/  SYNCS.ARRIVE.TRANS64.RED.A1T0 RZ, [UR25], RZ ;  /* 0x000000ffffff79a7 */ /* 0x004fe20008100419 */
[----:B------:R-:W2:Y:S01]  /*3780*/  SYNCS.PHASECHK.TRANS64.TRYWAIT P0, [UR24+0xf0], R0 ;  /* 0x0000f000ff0075a7 */ /* 0x000ea20008001118 */
[----:B-1----:R-:W-:Y:S01]  /*3790*/  LOP3.LUT P3, RZ, R6, 0x1, RZ, 0xc0, !PT ;  /* 0x0000000106ff7812 */ /* 0x002fe2000786c0ff */
[----:B--2---:R-:W-:-:S12]  /*37a0*/  @!P0 BRA `(.L_x_52) ;  /* 0x0000005800448947 */ /* 0x004fd80003800000 */
.L_x_152:
[----:B------:R-:W-:Y:S05]  /*37b0*/  BRA.U !UP3, `(.L_x_53) ;  /* 0x000000010bf87547 */ /* 0x000fea000b800000 */
[----:B-1----:R-:W-:Y:S01]  /*37c0*/  IMAD.U32 R0, RZ, RZ, UR23 ;  /* 0x00000017ff007e24 */ /* 0x002fe2000f8e00ff */
[----:B------:R-:W-:-:S04]  /*37d0*/  ULEA UR4, UR19, UR20, 0x3 ;  /* 0x0000001413047291 */ /* 0x000fc8000f8e18ff */
[----:B------:R-:W-:-:S05]  /*37e0*/  LEA R0, R0, R1, 0x2 ;  /* 0x0000000100007211 */ /* 0x000fca00078e10ff */
[----:B------:R1:W5:Y:S01]  /*37f0*/  LDL R4, [R0] ;  /* 0x0000000000047983 */ /* 0x0003620000100800 */
[----:B------:R-:W-:Y:S01]  /*3800*/  UPLOP3.LUT UP2, UPT, UPT, UPT, UPT, 0x40, 0x4 ;  /* 0x000000000004789c */ /* 0x000fe20003f4e870 */
[----:B------:R-:W-:Y:S01]  /*3810*/  UMOV UR17, UR34 ;  /* 0x0000002200117c82 */ /* 0x000fe20008000000 */
[----:B-1----:R-:W-:-:S04]  /*3820*/  SHF.L.U32 R0, R2, 0x1f, RZ ;  /* 0x0000001f02007819 */ /* 0x002fc800000006ff */
[----:B------:R1:W2:Y:S01]  /*3830*/  SYNCS.PHASECHK.TRANS64.TRYWAIT P2, [UR4], R0 ;  /* 0x00000000ff0075a7 */ /* 0x0002a20008041104 */
[----:B------:R-:W-:-:S05]  /*3840*/  UMOV UR4, UR19 ;  /* 0x0000001300047c82 */ /* 0x000fca0008000000 */
.L_x_56:
[----:B------:R-:W-:Y:S01]  /*3850*/  ULEA UR18, UR4, UR20, 0x3 ;  /* 0x0000001404127291 */ /* 0x000fe2000f8e18ff */
[----:B--234-:R-:W-:Y:S11]  /*3860*/  @P2 BRA `(.L_x_54) ;  /* 0x00000000000c2947 */ /* 0x01cff60003800000 */
[----:B------:R-:W-:Y:S04]  /*3870*/  SHF.L.U32 R5, R2, 0x1f, RZ ;  /* 0x0000001f02057819 */ /* 0x000fe800000006ff */
[----:B------:R-:W2:Y:S02]  /*3880*/  SYNCS.PHASECHK.TRANS64.TRYWAIT P0, [UR18], R5 ;  /* 0x00000005ff0075a7 */ /* 0x000ea40008001112 */
[----:B--2---:R-:W-:Y:S05]  /*3890*/  @!P0 BRA `(.L_x_55) ;  /* 0x0000005800208947 */ /* 0x004fea0003800000 */
.L_x_54:
[----:B------:R-:W-:Y:S01]  /*38a0*/  UISETP.NE.AND UP0, UPT, UR17, URZ, UPT ;  /* 0x000000ff1100728c */ /* 0x000fe2000bf05270 */
[----:B------:R-:W-:Y:S01]  /*38b0*/  PLOP3.LUT P2, PT, PT, PT, PT, 0x80, 0x8 ;  /* 0x000000000008781c */ /* 0x000fe20003f4f070 */
[----:B------:R-:W-:Y:S01]  /*38c0*/  UIADD3 UR5, UPT, UPT, UR4, 0x1, URZ ;  /* 0x0000000104057890 */ /* 0x000fe2000fffe0ff */
[----:B------:R-:W-:Y:S11]  /*38d0*/  ELECT P1, URZ, PT ;  /* 0x0000000000ff782f */ /* 0x000ff60003820000 */
[----:B------:R-:W-:Y:S02]  /*38e0*/  @!UPT UIADD3 URZ, UPT, UPT, URZ, URZ, URZ ;  /* 0x000000fffffff290 */ /* 0x000fe4000fffe0ff */
[----:B-----5:R-:W-:Y:S01]  /*38f0*/  @P1 R2UR.BROADCAST UR8, R4 ;  /* 0x00000000040812ca */ /* 0x020fe200008e0000 */
[----:B------:R-:W-:Y:S01]  /*3900*/  UISETP.NE.AND UP1, UPT, UR5, 0x8, UPT ;  /* 0x000000080500788c */ /* 0x000fe2000bf25270 */
[----:B------:R-:W-:Y:S01]  /*3910*/  PLOP3.LUT P0, PT, PT, PT, UP0, 0x80, 0x8 ;  /* 0x000000000008781c */ /* 0x000fe20003f0f008 */
[----:B------:R-:W-:Y:S02]  /*3920*/  ULEA UR10, UR4, UR22, 0xa ;  /* 0x00000016040a7291 */ /* 0x000fe4000f8e50ff */
[----:B------:R-:W-:Y:S02]  /*3930*/  USEL UR6, URZ, 0x1, UP1 ;  /* 0x00000001ff067887 */ /* 0x000fe40008800000 */
[----:B------:R-:W-:Y:S02]  /*3940*/  USEL UR19, UR5, URZ, UP1 ;  /* 0x000000ff05137287 */ /* 0x000fe40008800000 */
[----:B------:R-:W-:Y:S02]  /*3950*/  ULEA UR14, UR4, UR21, 0x9 ;  /* 0x00000015040e7291 */ /* 0x000fe4000f8e48ff */
[----:B------:R-:W-:Y:S01]  /*3960*/  @UP0 ULEA UR5, UR19, UR20, 0x3 ;  /* 0x0000001413050291 */ /* 0x000fe2000f8e18ff */
[----:B------:R-:W-:Y:S01]  /*3970*/  LOP3.LUT R2, R2, UR6, RZ, 0x3c, !PT ;  /* 0x0000000602027c12 */ /* 0x000fe2000f8e3cff */
[----:B------:R-:W-:Y:S02]  /*3980*/  UIADD3 UR6, UPT, UPT, UR10, 0x2, URZ ;  /* 0x000000020a067890 */ /* 0x000fe4000fffe0ff */
[----:B------:R-:W-:Y:S01]  /*3990*/  UIADD3 UR4, UPT, UPT, UR14, 0x2, URZ ;  /* 0x000000020e047890 */ /* 0x000fe2000fffe0ff */
[----:B-1----:R-:W-:Y:S01]  /*39a0*/  @P0 SHF.L.U32 R0, R2, 0x1f, RZ ;  /* 0x0000001f02000819 */ /* 0x002fe200000006ff */
[----:B------:R-:W-:Y:S01]  /*39b0*/  UIADD3 UR12, UPT, UPT, UR10, 0x4, URZ ;  /* 0x000000040a0c7890 */ /* 0x000fe2000fffe0ff */
[----:B------:R-:W-:Y:S02]  /*39c0*/  UMOV UR11, 0x40004040 ;  /* 0x40004040000b7882 */ /* 0x000fe40000000000 */
[----:B------:R3:W4:Y:S01]  /*39d0*/  @P0 SYNCS.PHASECHK.TRANS64.TRYWAIT P2, [UR5], R0 ;  /* 0x00000000ff0005a7 */ /* 0x0007220008041105 */
[----:B------:R-:W-:Y:S11]  /*39e0*/  ELECT P0, URZ, PT ;  /* 0x0000000000ff782f */ /* 0x000ff60003800000 */
[----:B------:R-:W-:Y:S02]  /*39f0*/  @!UPT UIADD3 URZ, UPT, UPT, URZ, URZ, URZ ;  /* 0x000000fffffff290 */ /* 0x000fe4000fffe0ff */
[C---:B------:R-:W-:Y:S02]  /*3a00*/  @P0 R2UR.BROADCAST UR16, R4.reuse ;  /* 0x00000000041002ca */ /* 0x040fe400008e0000 */
[----:B------:R-:W-:Y:S01]  /*3a10*/  ELECT P0, URZ, PT ;  /* 0x0000000000ff782f */ /* 0x000fe20003800000 */
[----:B------:R-:W-:Y:S01]  /*3a20*/  UMOV UR15, 0x40004040 ;  /* 0x40004040000f7882 */ /* 0x000fe20000000000 */
[----:B------:R-:W-:Y:S01]  /*3a30*/  UMOV UR7, 0x40004040 ;  /* 0x4000404000077882 */ /* 0x000fe20000000000 */
[----:B------:R1:W-:Y:S01]  /*3a40*/  UTCHMMA gdesc[UR14], gdesc[UR10], tmem[UR8], tmem[UR32], idesc[UR33], UP2 ;  /* 0x00ff200a0e0075ea */ /* 0x0003e20009000008 */
[----:B------:R-:W-:Y:S01]  /*3a50*/  UPLOP3.LUT UP2, UPT, UPT, UPT, UPT, 0x80, 0x8 ;  /* 0x000000000008789c */ /* 0x000fe20003f4f070 */
[----:B------:R-:W-:Y:S01]  /*3a60*/  UMOV UR5, 0x40004040 ;  /* 0x4000404000057882 */ /* 0x000fe20000000000 */
[----:B------:R-:W-:Y:S01]  /*3a70*/  UMOV UR13, 0x40004040 ;  /* 0x40004040000d7882 */ /* 0x000fe20000000000 */
[----:B------:R-:W-:Y:S04]  /*3a80*/  UMOV UR9, 0x40004040 ;  /* 0x4000404000097882 */ /* 0x000fe80000000000 */
[----:B------:R2:W-:Y:S01]  /*3a90*/  UTCHMMA gdesc[UR4], gdesc[UR6], tmem[UR16], tmem[UR30], idesc[UR31], UPT ;  /* 0x00ff1e06040075ea */ /* 0x0005e2000b800010 */
[----:B-1----:R-:W-:Y:S01]  /*3aa0*/  UIADD3 UR8, UPT, UPT, UR14, 0x4, URZ ;  /* 0x000000040e087890 */ /* 0x002fe2000fffe0ff */
[C---:B------:R-:W-:Y:S02]  /*3ab0*/  @P0 R2UR.BROADCAST UR15, R4.reuse ;  /* 0x00000000040f02ca */ /* 0x040fe400008e0000 */
[----:B------:R-:W-:Y:S01]  /*3ac0*/  ELECT P0, URZ, PT ;  /* 0x0000000000ff782f */ /* 0x000fe20003800000 */
[----:B------:R-:W-:Y:S02]  /*3ad0*/  UIADD3 UR10, UPT, UPT, UR10, 0x6, URZ ;  /* 0x000000060a0a7890 */ /* 0x000fe4000fffe0ff */
[----:B--2---:R-:W-:Y:S10]  /*3ae0*/  UIADD3 UR6, UPT, UPT, UR14, 0x6, URZ ;  /* 0x000000060e067890 */ /* 0x004ff4000fffe0ff */
[----:B------:R-:W-:Y:S01]  /*3af0*/  @P0 R2UR.BROADCAST UR14, R4 ;  /* 0x00000000040e02ca */ /* 0x000fe200008e0000 */
[----:B------:R-:W-:Y:S02]  /*3b00*/  UIADD3 UR5, UPT, UPT, UR18, 0x40, URZ ;  /* 0x0000004012057890 */ /* 0x000fe4000fffe0ff */
[----:B------:R-:W-:Y:S01]  /*3b10*/  UIADD3 UR4, UPT, UPT, UR17, 0x1, URZ ;  /* 0x0000000111047890 */ /* 0x000fe2000fffe0ff */
[----:B------:R1:W-:Y:S03]  /*3b20*/  UTCHMMA gdesc[UR8], gdesc[UR12], tmem[UR15], tmem[UR28], idesc[UR29], UPT ;  /* 0x00ff1c0c080075ea */ /* 0x0003e6000b80000f */
[----:B------:R-:W-:Y:S03]  /*3b30*/  UISETP.GT.U32.AND UP0, UPT, UR4, 0x1, UPT ;  /* 0x000000010400788c */ /* 0x000fe6000bf04070 */
[----:B------:R-:W-:Y:S03]  /*3b40*/  UMOV UR4, UR19 ;  /* 0x0000001300047c82 */ /* 0x000fe60008000000 */
[----:B------:R3:W-:Y:S01]  /*3b50*/  UTCHMMA gdesc[UR6], gdesc[UR10], tmem[UR14], tmem[UR26], idesc[UR27], UPT ;  /* 0x00ff1a0a060075ea */ /* 0x0007e2000b80000e */
[----:B------:R3:W-:Y:S01]  /*3b60*/  UTCBAR [UR5], URZ ;  /* 0x000000ff050073e9 */ /* 0x0007e200080000ff */
[----:B-1----:R-:W-:Y:S07]  /*3b70*/  UIADD3 UR8, UPT, UPT, UR17, -0x1, URZ ;  /* 0xffffffff11087890 */ /* 0x002fee000fffe0ff */
[----:B------:R-:W-:Y:S01]  /*3b80*/  UMOV UR17, UR8 ;  /* 0x0000000800117c82 */ /* 0x000fe20008000000 */
[----:B------:R-:W-:Y:S05]  /*3b90*/  BRA.U UP0, `(.L_x_56) ;  /* 0xfffffffd002c7547 */ /* 0x000fea000b83ffff */
.L_x_53:
[----:B------:R-:W-:Y:S01]  /*3ba0*/  UIADD3 UR4, UPT, UPT, UR23, 0x1, URZ ;  /* 0x0000000117047890 */ /* 0x000fe2000fffe0ff */
[----:B------:R-:W-:Y:S01]  /*3bb0*/  LOP3.LUT R3, R3, 0x1, RZ, 0x3c, !PT ;  /* 0x0000000103037812 */ /* 0x000fe200078e3cff */
[----:B---3--:R-:W-:Y:S02]  /*3bc0*/  UIADD3 UR5, UPT, UPT, UR24, 0xe0, URZ ;  /* 0x000000e018057890 */ /* 0x008fe4000fffe0ff */
[----:B------:R-:W-:-:S04]  /*3bd0*/  UISETP.NE.AND UP0, UPT, UR4, 0x2, UPT ;  /* 0x000000020400788c */ /* 0x000fc8000bf05270 */
[----:B------:R-:W-:Y:S02]  /*3be0*/  USEL UR6, URZ, 0x1, UP0 ;  /* 0x00000001ff067887 */ /* 0x000fe40008000000 */
[----:B------:R-:W-:Y:S01]  /*3bf0*/  USEL UR23, UR4, URZ, UP0 ;  /* 0x000000ff04177287 */ /* 0x000fe20008000000 */
[----:B------:R2:W-:Y:S03]  /*3c00*/  UTCBAR [UR5], URZ ;  /* 0x000000ff050073e9 */ /* 0x0005e600080000ff */
[----:B------:R-:W-:Y:S01]  /*3c10*/  LOP3.LUT R8, R8, UR6, RZ, 0x3c, !PT ;  /* 0x0000000608087c12 */ /* 0x000fe2000f8e3cff */
[----:B------:R-:W-:Y:S07]  /*3c20*/  @P3 BRA `(.L_x_57) ;  /* 0xfffffff800a03947 */ /* 0x000fee000383ffff */
[----:B------:R-:W3:Y:S01]  /*3c30*/  S2UR UR6, SR_CgaCtaId ;  /* 0x00000000000679c3 */ /* 0x000ee20000008800 */
[----:B------:R-:W-:Y:S01]  /*3c40*/  ELECT P0, URZ, PT ;  /* 0x0000000000ff782f */ /* 0x000fe20003800000 */
[----:B-1----:R-:W-:Y:S01]  /*3c50*/  IMAD.MOV.U32 R0, RZ, RZ, 0x1 ;  /* 0x00000001ff007424 */ /* 0x002fe200078e00ff */
[----:B------:R-:W-:Y:S01]  /*3c60*/  UIADD3 UR20, UPT, UPT, UR20, 0xf0, URZ ;  /* 0x000000f014147890 */ /* 0x000fe2000fffe0ff */
[----:B------:R-:W-:Y:S01]  /*3c70*/  SHF.L.U32 R2, R8, 0x1f, RZ ;  /* 0x0000001f08027819 */ /* 0x000fe200000006ff */
[----:B------:R-:W-:-:S03]  /*3c80*/  UMOV UR4, 0x40 ;  /* 0x0000004000047882 */ /* 0x000fc60000000000 */
[----:B------:R-:W-:Y:S01]  /*3c90*/  UVIRTCOUNT.DEALLOC.SMPOOL 0x80 ;  /* 0x000000800000784c */ /* 0x000fe20000000000 */
[----:B---3--:R-:W-:Y:S02]  /*3ca0*/  ULEA UR6, UR6, UR4, 0x18 ;  /* 0x0000000406067291 */ /* 0x008fe4000f8ec0ff */
[----:B------:R-:W-:-:S07]  /*3cb0*/  ULEA UR4, UR23, UR20, 0x3 ;  /* 0x0000001417047291 */ /* 0x000fce000f8e18ff */
[----:B------:R1:W-:Y:S02]  /*3cc0*/  @P0 STS.U8 [UR6+0x1c], R0 ;  /* 0x00001c00ff000988 */ /* 0x0003e40008000006 */
[----:B------:R-:W3:Y:S02]  /*3cd0*/  SYNCS.PHASECHK.TRANS64.TRYWAIT P0, [UR4], R2 ;  /* 0x00000002ff0075a7 */ /* 0x000ee40008001104 */
[----:B-1-3--:R-:W-:Y:S05]  /*3ce0*/  @!P0 BRA `(.L_x_58) ;  /* 0x0000005400248947 */ /* 0x00afea0003800000 */
.L_x_155:
[----:B------:R-:W-:-:S04]  /*3cf0*/  UIADD3 UR4, UPT, UPT, UR23, 0x1, URZ ;  /* 0x0000000117047890 */ /* 0x000fc8000fffe0ff */
[----:B------:R-:W-:-:S04]  /*3d00*/  UISETP.NE.AND UP0, UPT, UR4, 0x2, UPT ;  /* 0x000000020400788c */ /* 0x000fc8000bf05270 */
[----:B--2---:R-:W-:Y:S02]  /*3d10*/  USEL UR5, URZ, 0x1, UP0 ;  /* 0x00000001ff057887 */ /* 0x004fe40008000000 */
[----:B------:R-:W-:-:S04]  /*3d20*/  USEL UR4, UR4, URZ, UP0 ;  /* 0x000000ff04047287 */ /* 0x000fc80008000000 */
[----:B------:R-:W-:Y:S01]  /*3d30*/  ULEA UR4, UR4, UR20, 0x3 ;  /* 0x0000001404047291 */ /* 0x000fe2000f8e18ff */
[----:B-1----:R-:W-:-:S04]  /*3d40*/  LOP3.LUT R2, R8, UR5, RZ, 0x3c, !PT ;  /* 0x0000000508027c12 */ /* 0x002fc8000f8e3cff */
[----:B------:R-:W-:-:S04]  /*3d50*/  SHF.L.U32 R2, R2, 0x1f, RZ ;  /* 0x0000001f02027819 */ /* 0x000fc800000006ff */
[----:B------:R-:W1:Y:S02]  /*3d60*/  SYNCS.PHASECHK.TRANS64.TRYWAIT P0, [UR4], R2 ;  /* 0x00000002ff0075a7 */ /* 0x000e640008001104 */
[----:B-1----:R-:W-:Y:S05]  /*3d70*/  @!P0 BRA `(.L_x_59) ;  /* 0x0000005400188947 */ /* 0x002fea0003800000 */
.L_x_157:
[----:B------:R-:W-:Y:S01]  /*3d80*/  NOP ;  /* 0x0000000000007918 */ /* 0x000fe20000000000 */
[----:B-1----:R-:W1:Y:S01]  /*3d90*/  LDS R0, [UR6+0x14] ;  /* 0x00001406ff007984 */ /* 0x002e620008000800 */
[----:B------:R-:W-:Y:S01]  /*3da0*/  LOP3.LUT R3, R9, 0xffff, RZ, 0xc0, !PT ;  /* 0x0000ffff09037812 */ /* 0x000fe200078ec0ff */
[----:B------:R-:W-:-:S03]  /*3db0*/  IMAD.MOV.U32 R2, RZ, RZ, 0xffff ;  /* 0x0000ffffff027424 */ /* 0x000fc600078e00ff */
[----:B------:R-:W-:-:S04]  /*3dc0*/  SHF.R.U32.HI R3, RZ, 0x5, R3 ;  /* 0x00000005ff037819 */ /* 0x000fc80000011603 */
[----:B------:R-:W-:-:S04]  /*3dd0*/  SHF.L.U32 R2, R2, R3, RZ ;  /* 0x0000000302027219 */ /* 0x000fc800000006ff */
[----:B-1----:R-:W-:-:S04]  /*3de0*/  LOP3.LUT R0, R0, R2, RZ, 0xc0, !PT ;  /* 0x0000000200007212 */ /* 0x002fc800078ec0ff */
[----:B------:R-:W-:Y:S01]  /*3df0*/  ISETP.NE.AND P0, PT, R0, R2, PT ;  /* 0x000000020000720c */ /* 0x000fe20003f05270 */
[----:B------:R-:W-:-:S05]  /*3e00*/  IMAD.MOV.U32 R0, RZ, RZ, 0x1 ;  /* 0x00000001ff007424 */ /* 0x000fca00078e00ff */
[----:B------:R-:W-:-:S07]  /*3e10*/  SHF.L.U32 R0, R0, R3, RZ ;  /* 0x0000000300007219 */ /* 0x000fce00000006ff */
[----:B------:R-:W-:Y:S05]  /*3e20*/  @P0 BRA `(.L_x_60) ;  /* 0x00000000005c0947 */ /* 0x000fea0003800000 */
[----:B------:R-:W1:Y:S02]  /*3e30*/  LDS R3, [UR6+0x18] ;  /* 0x00001806ff037984 */ /* 0x000e640008000800 */
[----:B-1----:R-:W-:-:S04]  /*3e40*/  LOP3.LUT R3, R3, R0, RZ, 0xc0, !PT ;  /* 0x0000000003037212 */ /* 0x002fc800078ec0ff */
[----:B------:R-:W-:-:S13]  /*3e50*/  ISETP.NE.AND P0, PT, R3, R0, PT ;  /* 0x000000000300720c */ /* 0x000fda0003f05270 */
[----:B------:R-:W-:Y:S05]  /*3e60*/  @P0 BRA `(.L_x_61) ;  /* 0x0000000000400947 */ /* 0x000fea0003800000 */
[----:B------:R-:W-:Y:S01]  /*3e70*/  R2UR UR4, R2 ;  /* 0x00000000020472ca */ /* 0x000fe200000e0000 */
[----:B------:R-:W1:Y:S01]  /*3e80*/  S2R R3, SR_LANEID ;  /* 0x0000000000037919 */ /* 0x000e620000000000 */
[----:B------:R-:W-:-:S04]  /*3e90*/  LOP3.LUT R0, RZ, R0, RZ, 0x33, !PT ;  /* 0x00000000ff007212 */ /* 0x000fc800078e33ff */
[----:B------:R-:W2:Y:S07]  /*3ea0*/  REDUX UR7, R0 ;  /* 0x00000000000773c4 */ /* 0x000eae0000000000 */
[----:B------:R-:W-:-:S03]  /*3eb0*/  ULOP3.LUT UR5, URZ, UR4, URZ, 0x33, !UPT ;  /* 0x00000004ff057292 */ /* 0x000fc6000f8e33ff */
[----:B------:R-:W-:Y:S02]  /*3ec0*/  VOTEU.ANY UR4, UPT, PT ;  /* 0x0000000000047886 */ /* 0x000fe400038e0100 */
[----:B------:R-:W-:Y:S01]  /*3ed0*/  UFLO.U32 UR4, UR4 ;  /* 0x00000004000472bd */ /* 0x000fe200080e0000 */
[----:B------:R-:W-:-:S04]  /*3ee0*/  IMAD.U32 R2, RZ, RZ, UR5 ;  /* 0x00000005ff027e24 */ /* 0x000fc8000f8e00ff */
[----:B------:R-:W3:Y:S02]  /*3ef0*/  REDUX UR8, R2 ;  /* 0x00000000020873c4 */ /* 0x000ee40000000000 */
[----:B------:R1:W-:Y:S01]  /*3f00*/  UTCATOMSWS.AND URZ, UR5 ;  /* 0x0000000500ff79e3 */ /* 0x0003e20008000000 */
[----:B--2---:R-:W-:Y:S01]  /*3f10*/  IMAD.U32 R0, RZ, RZ, UR7 ;  /* 0x00000007ff007e24 */ /* 0x004fe2000f8e00ff */
[----:B-1----:R-:W-:Y:S01]  /*3f20*/  ISETP.EQ.U32.AND P0, PT, R3, UR4, PT ;  /* 0x0000000403007c0c */ /* 0x002fe2000bf02070 */
[----:B---3--:R-:W-:-:S12]  /*3f30*/  IMAD.U32 R2, RZ, RZ, UR8 ;  /* 0x00000008ff027e24 */ /* 0x008fd8000f8e00ff */
[----:B------:R1:W-:Y:S04]  /*3f40*/  @P0 ATOMS.AND RZ, [UR6+0x14], R2 ;  /* 0x00001402ffff098c */ /* 0x0003e8000a800006 */
[----:B------:R1:W-:Y:S01]  /*3f50*/  @P0 ATOMS.AND RZ, [UR6+0x18], R0 ;  /* 0x00001800ffff098c */ /* 0x0003e2000a800006 */
[----:B------:R-:W-:Y:S05]  /*3f60*/  BRA `(.L_x_62) ;  /* 0x0000000000147947 */ /* 0x000fea0003800000 */
.L_x_61:
[----:B------:R-:W-:Y:S02]  /*3f70*/  MOV R2, 0x3f90 ;  /* 0x00003f9000027802 */ /* 0x000fe40000000f00 */
[----:B----45:R-:W-:Y:S05]  /*3f80*/  CALL.REL.NOINC `($__internal_0_$__cuda_sm10x_tcgen05_guardrail_trap_col_being_dealloced_not_returned_by_alloc) ;  /* 0x0000005800047944 */ /* 0x030fea0003c00000 */
[----:B------:R-:W-:Y:S05]  /*3f90*/  BRA `(.L_x_62) ;  /* 0x0000000000087947 */ /* 0x000fea0003800000 */
.L_x_60:
[----:B------:R-:W-:Y:S02]  /*3fa0*/  MOV R2, 0x3fc0 ;  /* 0x00003fc000027802 */ /* 0x000fe40000000f00 */
[----:B----45:R-:W-:Y:S05]  /*3fb0*/  CALL.REL.NOINC `($__internal_2_$__cuda_sm10x_tcgen05_guardrail_trap_unallocated_columns_being_dealloced) ;  /* 0x0000005800107944 */ /* 0x030fea0003c00000 */
.L_x_62:
[----:B------:R-:W-:Y:S01]  /*3fc0*/  NOP ;  /* 0x0000000000007918 */ /* 0x000fe20000000000 */
[----:B------:R-:W-:Y:S05]  /*3fd0*/  EXIT ;  /* 0x000000000000794d */ /* 0x000fea0003800000 */
.L_x_46:
[----:B------:R-:W-:-:S09]  /*3fe0*/  UISETP.NE.OR UP0, UPT, UR18, 0x3, !UP3 ;  /* 0x000000031200788c */ /* 0x000fd2000df05670 */
[----:B------:R-:W-:Y:S05]  /*3ff0*/  BRA.U UP0, `(.L_x_63) ;  /* 0x0000001100e47547 */ /* 0x000fea000b800000 */
[----:B------:R-:W2:Y:S01]  /*4000*/  LDCU.64 UR4, c[0x0][0x988] ;  /* 0x00013100ff0477ac */ /* 0x000ea20008000a00 */
[----:B------:R-:W3:Y:S01]  /*4010*/  S2UR UR10, SR_CgaCtaId ;  /* 0x00000000000a79c3 */ /* 0x000ee20000008800 */
[----:B------:R-:W-:Y:S01]  /*4020*/  R2UR UR46, R44 ;  /* 0x000000002c2e72ca */ /* 0x000fe200000e0000 */
[----:B------:R-:W-:Y:S01]  /*4030*/  HFMA2 R9, -RZ, RZ, 0, 0 ;  /* 0x00000000ff097431 */ /* 0x000fe200000001ff */
[----:B------:R-:W4:Y:S01]  /*4040*/  LDCU UR44, c[0x0][0x370] ;  /* 0x00006e00ff2c77ac */ /* 0x000f220008000800 */
[----:B------:R-:W-:Y:S01]  /*4050*/  R2UR UR45, R45 ;  /* 0x000000002d2d72ca */ /* 0x000fe200000e0000 */
[----:B------:R-:W-:Y:S01]  /*4060*/  IMAD.MOV.U32 R10, RZ, RZ, 0x1 ;  /* 0x00000001ff0a7424 */ /* 0x000fe200078e00ff */
[----:B------:R-:W4:Y:S02]  /*4070*/  LDCU.128 UR28, c[0x0][0xc10] ;  /* 0x00018200ff1c77ac */ /* 0x000f240008000c00 */
[----:B------:R-:W1:Y:S01]  /*4080*/  LDC.64 R12, c[0x0][0x348] ;  /* 0x0000d200ff0c7b82 */ /* 0x000e620000000a00 */
[----:B------:R-:W-:Y:S01]  /*4090*/  IMAD.MOV.U32 R3, RZ, RZ, 0x1000 ;  /* 0x00001000ff037424 */ /* 0x000fe200078e00ff */
[----:B------:R-:W3:Y:S01]  /*40a0*/  LDCU UR38, c[0x0][0x374] ;  /* 0x00006e80ff2677ac */ /* 0x000ee20008000800 */
[----:B------:R-:W3:Y:S01]  /*40b0*/  LDCU.64 UR26, c[0x0][0x990] ;  /* 0x00013200ff1a77ac */ /* 0x000ee20008000a00 */
[----:B------:R-:W1:Y:S01]  /*40c0*/  LDCU UR17, c[0x0][0xc0c] ;  /* 0x00018180ff1177ac */ /* 0x000e620008000800 */
[----:B--2---:R-:W-:Y:S01]  /*40d0*/  UISETP.NE.U32.AND UP0, UPT, UR4, URZ, UPT ;  /* 0x000000ff0400728c */ /* 0x004fe2000bf05070 */
[----:B------:R-:W2:Y:S01]  /*40e0*/  LDCU.128 UR32, c[0x0][0xa80] ;  /* 0x00015000ff2077ac */ /* 0x000ea20008000c00 */
[----:B------:R-:W2:Y:S01]  /*40f0*/  LDCU UR57, c[0x0][0xc20] ;  /* 0x00018400ff3977ac */ /* 0x000ea20008000800 */
[----:B------:R-:W2:Y:S01]  /*4100*/  LDCU UR4, c[0x0][0xc30] ;  /* 0x00018600ff0477ac */ /* 0x000ea20008000800 */
[----:B------:R-:W2:Y:S01]  /*4110*/  LDCU.128 UR40, c[0x0][0xa90] ;  /* 0x00015200ff2877ac */ /* 0x000ea20008000c00 */
[----:B------:R-:W-:Y:S01]  /*4120*/  UMOV UR20, 0x400 ;  /* 0x0000040000147882 */ /* 0x000fe20000000000 */
[----:B----4-:R-:W-:-:S02]  /*4130*/  UIMAD.WIDE.U32 UR6, UR44, UR28, URZ ;  /* 0x0000001c2c0672a5 */ /* 0x010fc4000f8e00ff */
[----:B---3--:R-:W-:Y:S02]  /*4140*/  UIMAD.WIDE.U32 UR8, UR38, UR31, URZ ;  /* 0x0000001f260872a5 */ /* 0x008fe4000f8e00ff */
[----:B------:R-:W-:Y:S02]  /*4150*/  ULEA UR20, UR10, UR20, 0x18 ;  /* 0x000000140a147291 */ /* 0x000fe4000f8ec0ff */
[----:B------:R-:W-:Y:S02]  /*4160*/  UISETP.NE.AND.EX UP5, UPT, UR5, URZ, UPT, UP0 ;  /* 0x000000ff0500728c */ /* 0x000fe4000bfa5300 */
[----:B------:R-:W-:Y:S02]  /*4170*/  UISETP.NE.U32.AND UP6, UPT, UR26, URZ, UPT ;  /* 0x000000ff1a00728c */ /* 0x000fe4000bfc5070 */
[----:B------:R-:W-:Y:S02]  /*4180*/  UIADD3 UR48, UPT, UPT, UR20, 0x98, URZ ;  /* 0x0000009814307890 */ /* 0x000fe4000fffe0ff */
[----:B------:R-:W-:-:S02]  /*4190*/  UIADD3 UR47, UPT, UPT, UR20, 0xd8, URZ ;  /* 0x000000d8142f7890 */ /* 0x000fc4000fffe0ff */
[----:B------:R-:W-:Y:S02]  /*41a0*/  UIADD3 UR37, UPT, UPT, UR20, 0x80, URZ ;  /* 0x0000008014257890 */ /* 0x000fe4000fffe0ff */
[----:B------:R-:W-:Y:S02]  /*41b0*/  UIADD3 UR36, UPT, UPT, UR20, 0x88, URZ ;  /* 0x0000008814247890 */ /* 0x000fe4000fffe0ff */
[----:B------:R-:W-:Y:S02]  /*41c0*/  UIADD3 UR25, UPT, UPT, UR20, 0x90, URZ ;  /* 0x0000009014197890 */ /* 0x000fe4000fffe0ff */
[----:B-1----:R-:W-:Y:S02]  /*41d0*/  UISETP.NE.AND UP0, UPT, UR39, 0x1, UPT ;  /* 0x000000012700788c */ /* 0x002fe4000bf05270 */
[----:B------:R-:W-:Y:S02]  /*41e0*/  UISETP.GE.AND UP2, UPT, UR39, 0x1, UPT ;  /* 0x000000012700788c */ /* 0x000fe4000bf46270 */
[----:B------:R-:W-:Y:S01]  /*41f0*/  UISETP.NE.AND UP0, UPT, UR17, 0x1, UPT ;  /* 0x000000011100788c */ /* 0x000fe2000bf05270 */
[----:B------:R-:W-:Y:S01]  /*4200*/  UMOV UR55, UR7 ;  /* 0x0000000700377c82 */ /* 0x000fe20008000000 */
[----:B------:R-:W-:Y:S01]  /*4210*/  UMOV UR54, UR9 ;  /* 0x0000000900367c82 */ /* 0x000fe20008000000 */
[----:B------:R-:W-:-:S02]  /*4220*/  UISETP.NE.AND UP2, UPT, UR30, 0x1, UPT ;  /* 0x000000011e00788c */ /* 0x000fc4000bf45270 */
[----:B--2---:R-:W-:Y:S01]  /*4230*/  UISETP.NE.AND UP0, UPT, UR32, 0x1, UPT ;  /* 0x000000012000788c */ /* 0x004fe2000bf05270 */
[----:B------:R-:W1:Y:S01]  /*4240*/  LDCU UR58, c[0x0][0xaa0] ;  /* 0x00015400ff3a77ac */ /* 0x000e620008000800 */
[----:B------:R-:W-:Y:S01]  /*4250*/  UPLOP3.LUT UP4, UPT, UPT, UPT, UPT, 0x40, 0x4 ;  /* 0x000000000004789c */ /* 0x000fe20003f8e870 */
[----:B------:R-:W2:Y:S01]  /*4260*/  LDCU.64 UR18, c[0x0][0xc28] ;  /* 0x00018500ff1277ac */ /* 0x000ea20008000a00 */
[----:B------:R-:W-:Y:S02]  /*4270*/  UISETP.NE.AND.EX UP6, UPT, UR27, URZ, UPT, UP6 ;  /* 0x000000ff1b00728c */ /* 0x000fe4000bfc5360 */
[----:B------:R-:W-:Y:S02]  /*4280*/  UPRMT UR48, UR10, 0x654, UR48 ;  /* 0x000006540a307896 */ /* 0x000fe40008000030 */
[----:B------:R-:W-:Y:S02]  /*4290*/  UPRMT UR47, URZ, 0x654, UR47 ;  /* 0x00000654ff2f7896 */ /* 0x000fe4000800002f */
[----:B------:R-:W-:-:S02]  /*42a0*/  UPRMT UR53, UR10, 0x654, UR37 ;  /* 0x000006540a357896 */ /* 0x000fc40008000025 */
[----:B------:R-:W-:Y:S02]  /*42b0*/  UPRMT UR50, UR10, 0x654, UR36 ;  /* 0x000006540a327896 */ /* 0x000fe40008000024 */
[----:B------:R-:W-:Y:S02]  /*42c0*/  UPRMT UR49, UR10, 0x654, UR25 ;  /* 0x000006540a317896 */ /* 0x000fe40008000019 */
[----:B------:R-:W-:Y:S02]  /*42d0*/  USHF.R.U32.HI UR55, URZ, UR29, UR55 ;  /* 0x0000001dff377299 */ /* 0x000fe40008011637 */
[----:B------:R-:W-:Y:S02]  /*42e0*/  USHF.R.U32.HI UR54, URZ, UR57, UR54 ;  /* 0x00000039ff367299 */ /* 0x000fe40008011636 */
[----:B------:R-:W-:Y:S02]  /*42f0*/  UISETP.NE.AND UP3, UPT, UR4, 0x1, UPT ;  /* 0x000000010400788c */ /* 0x000fe4000bf65270 */
[----:B------:R-:W-:-:S02]  /*4300*/  UISETP.NE.AND UP2, UPT, UR35, 0x1, UPT ;  /* 0x000000012300788c */ /* 0x000fc4000bf45270 */
[----:B-12---:R-:W-:-:S11]  /*4310*/  UISETP.NE.AND UP0, UPT, UR42, 0x1, UPT ;  /* 0x000000012a00788c */ /* 0x006fd6000bf05270 */
.L_x_74:
[----:B------:R-:W-:Y:S04]  /*4320*/  SHF.L.U32 R2, R9, 0x1f, RZ ;  /* 0x0000001f09027819 */ /* 0x000fe800000006ff */
[----:B-1----:R-:W1:Y:S02]  /*4330*/  SYNCS.PHASECHK.TRANS64.TRYWAIT P0, [UR20+0xd0], R2 ;  /* 0x0000d002ff0075a7 */ /* 0x002e640008001114 */
[----:B-1----:R-:W-:Y:S05]  /*4340*/  @!P0 BRA `(.L_x_64) ;  /* 0x0000004c00bc8947 */ /* 0x002fea0003800000 */
.L_x_159:
[----:B------:R-:W2:Y:S01]  /*4350*/  LDS.128 R4, [UR20+0x110] ;  /* 0x00011014ff047984 */ /* 0x000ea20008000c00 */
[----:B------:R-:W-:Y:S01]  /*4360*/  UISETP.GE.AND UP0, UPT, UR39, 0x1, UPT ;  /* 0x000000012700788c */ /* 0x000fe2000bf06270 */
[----:B------:R-:W-:Y:S01]  /*4370*/  @!PT LDS RZ, [RZ] ;  /* 0x00000000fffff984 */ /* 0x000fe20000000800 */
[----:B------:R-:W-:Y:S01]  /*4380*/  @!PT LDS RZ, [RZ] ;  /* 0x00000000fffff984 */ /* 0x000fe20000000800 */
[----:B------:R-:W-:Y:S01]  /*4390*/  @!PT LDS RZ, [RZ] ;  /* 0x00000000fffff984 */ /* 0x000fe20000000800 */
[----:B------:R-:W-:Y:S01]  /*43a0*/  @!PT LDS RZ, [RZ] ;  /* 0x00000000fffff984 */ /* 0x000fe20000000800 */
[----:B------:R3:W-:Y:S06]  /*43b0*/  MEMBAR.ALL.CTA ;  /* 0x0000000000007992 */ /* 0x0007ec0000008000 */
[----:B---3--:R-:W3:Y:S02]  /*43c0*/  FENCE.VIEW.ASYNC.S ;  /* 0x00000000000073c6 */ /* 0x008ee40000000000 */
[----:B---3--:R-:W-:Y:S01]  /*43d0*/  SYNCS.ARRIVE.TRANS64.RED.A1T0 RZ, [UR47], RZ ;  /* 0x000000ffffff79a7 */ /* 0x008fe2000810042f */
[----:B--2---:R-:W-:Y:S11]  /*43e0*/  LOP3.LUT P0, RZ, R6, 0x1, RZ, 0xc0, !PT ;  /* 0x0000000106ff7812 */ /* 0x004ff6000780c0ff */
[----:B------:R-:W-:Y:S02]  /*43f0*/  @!UPT UIADD3 URZ, UPT, UPT, URZ, URZ, URZ ;  /* 0x000000fffffff290 */ /* 0x000fe4000fffe0ff */
[----:B------:R-:W-:Y:S01]  /*4400*/  VOTEU.ANY UP2, P0 ;  /* 0x0000000000ff7886 */ /* 0x000fe20000040100 */
[----:B------:R-:W-:Y:S11]  /*4410*/  PLOP3.LUT P0, PT, PT, PT, UP2, 0x80, 0x8 ;  /* 0x000000000008781c */ /* 0x000ff60003f0f028 */
[----:B------:R-:W-:Y:S02]  /*4420*/  @!UPT UIADD3 URZ, UPT, UPT, URZ, URZ, URZ ;  /* 0x000000fffffff290 */ /* 0x000fe4000fffe0ff */
[----:B-1----:R-:W-:Y:S02]  /*4430*/  @P0 MOV R2, R4 ;  /* 0x0000000400020202 */ /* 0x002fe40000000f00 */
[----:B------:R-:W-:Y:S02]  /*4440*/  @P0 LOP3.LUT R0, R5, 0xffff, RZ, 0xc0, !PT ;  /* 0x0000ffff05000812 */ /* 0x000fe400078ec0ff */
[----:B------:R-:W-:Y:S02]  /*4450*/  @P0 R2UR UR5, R2 ;  /* 0x00000000020502ca */ /* 0x000fe400000e0000 */
[----:B------:R-:W-:Y:S11]  /*4460*/  @P0 R2UR UR4, R0 ;  /* 0x00000000000402ca */ /* 0x000ff600000e0000 */
[----:B------:R-:W-:Y:S02]  /*4470*/  @UP2 UMOV UR16, UR5 ;  /* 0x0000000500102c82 */ /* 0x000fe40008000000 */
[----:B------:R-:W-:Y:S01]  /*4480*/  @UP2 UMOV UR15, UR4 ;  /* 0x00000004000f2c82 */ /* 0x000fe20008000000 */
[----:B------:R-:W-:Y:S05]  /*4490*/  BRA.U !UP0, `(.L_x_65) ;  /* 0x0000000108c07547 */ /* 0x000fea000b800000 */
[----:B------:R-:W-:Y:S02]  /*44a0*/  UIMAD.WIDE.U32 UR8, UR15, UR31, URZ ;  /* 0x0000001f0f0872a5 */ /* 0x000fe4000f8e00ff */
[----:B------:R-:W-:Y:S02]  /*44b0*/  UP2UR UR14, UPR, URZ, 0x4 ;  /* 0x00000004ff0e7883 */ /* 0x000fe40008000000 */
[----:B------:R-:W-:Y:S02]  /*44c0*/  UISETP.NE.AND UP2, UPT, UR30, 0x1, UPT ;  /* 0x000000011e00788c */ /* 0x000fe4000bf45270 */
[----:B------:R-:W-:Y:S02]  /*44d0*/  UIMAD.WIDE.U32 UR10, UR16, UR28, URZ ;  /* 0x0000001c100a72a5 */ /* 0x000fe4000f8e00ff */
[----:B------:R-:W-:Y:S02]  /*44e0*/  USEL UR4, UR38, UR54, !UP2 ;  /* 0x0000003626047287 */ /* 0x000fe4000d000000 */
[----:B------:R-:W-:Y:S02]  /*44f0*/  UISETP.NE.AND UP0, UPT, UR17, 0x1, UPT ;  /* 0x000000011100788c */ /* 0x000fe4000bf05270 */
[----:B------:R-:W-:Y:S02]  /*4500*/  UP2UR UR21, UPR, URZ, 0x2 ;  /* 0x00000002ff157883 */ /* 0x000fe40008000000 */
[----:B------:R-:W-:Y:S02]  /*4510*/  UISETP.NE.AND UP1, UPT, UR39, 0x1, UPT ;  /* 0x000000012700788c */ /* 0x000fe4000bf25270 */
[----:B------:R-:W-:Y:S02]  /*4520*/  UIMAD.WIDE.U32 UR12, UR4, UR18, URZ ;  /* 0x00000012040c72a5 */ /* 0x000fe4000f8e00ff */
[----:B------:R-:W-:Y:S01]  /*4530*/  USEL UR7, UR44, UR55, !UP0 ;  /* 0x000000372c077287 */ /* 0x000fe2000c000000 */
[----:B------:R-:W-:Y:S02]  /*4540*/  UMOV UR5, UR9 ;  /* 0x0000000900057c82 */ /* 0x000fe40008000000 */
[----:B------:R-:W-:Y:S02]  /*4550*/  USHF.R.U32.HI UR6, URZ, UR57, UR5 ;  /* 0x00000039ff067299 */ /* 0x000fe40008011605 */
[----:B------:R-:W-:Y:S02]  /*4560*/  UIMAD.WIDE.U32 UR22, UR7, UR18, URZ ;  /* 0x00000012071672a5 */ /* 0x000fe4000f8e00ff */
[----:B------:R-:W-:Y:S02]  /*4570*/  USEL UR6, UR15, UR6, !UP2 ;  /* 0x000000060f067287 */ /* 0x000fe4000d000000 */
[----:B------:R-:W-:Y:S01]  /*4580*/  UISETP.NE.AND UP2, UPT, UR14, URZ, UPT ;  /* 0x000000ff0e00728c */ /* 0x000fe2000bf45270 */
[----:B------:R-:W-:Y:S01]  /*4590*/  UMOV UR5, UR11 ;  /* 0x0000000b00057c82 */ /* 0x000fe20008000000 */
[----:B------:R-:W-:Y:S02]  /*45a0*/  UIMAD.WIDE.U32 UR10, UR6, UR18, URZ ;  /* 0x00000012060a72a5 */ /* 0x000fe4000f8e00ff */
[----:B------:R-:W-:Y:S03]  /*45b0*/  USHF.R.U32.HI UR8, URZ, UR29, UR5 ;  /* 0x0000001dff087299 */ /* 0x000fe60008011605 */
[----:B------:R-:W-:Y:S02]  /*45c0*/  UMOV UR5, UR13 ;  /* 0x0000000d00057c82 */ /* 0x000fe40008000000 */
[----:B------:R-:W-:Y:S03]  /*45d0*/  @UP1 USHF.R.U32.HI UR4, URZ, UR19, UR5 ;  /* 0x00000013ff041299 */ /* 0x000fe60008011605 */
[----:B------:R-:W-:Y:S01]  /*45e0*/  UMOV UR5, UR23 ;  /* 0x0000001700057c82 */ /* 0x000fe20008000000 */
[----:B------:R-:W-:Y:S02]  /*45f0*/  UIMAD UR4, UR39, UR4, URZ ;  /* 0x00000004270472a4 */ /* 0x000fe4000f8e02ff */
[----:B------:R-:W-:Y:S02]  /*4600*/  @UP1 USHF.R.U32.HI UR7, URZ, UR19, UR5 ;  /* 0x00000013ff071299 */ /* 0x000fe40008011605 */
[----:B------:R-:W-:Y:S02]  /*4610*/  USEL UR5, UR16, UR8, !UP0 ;  /* 0x0000000810057287 */ /* 0x000fe4000c000000 */
[----:B------:R-:W-:Y:S02]  /*4620*/  UIMAD UR8, UR39, UR7, URZ ;  /* 0x00000007270872a4 */ /* 0x000fe4000f8e02ff */
[----:B------:R-:W-:Y:S03]  /*4630*/  UISETP.GE.AND UP0, UPT, UR6, UR4, UPT ;  /* 0x000000040600728c */ /* 0x000fe6000bf06270 */
[----:B------:R-:W-:Y:S01]  /*4640*/  UMOV UR4, UR11 ;  /* 0x0000000b00047c82 */ /* 0x000fe20008000000 */
[----:B------:R-:W-:Y:S02]  /*4650*/  UISETP.GE.OR UP0, UPT, UR5, UR8, UP0 ;  /* 0x000000080500728c */ /* 0x000fe40008706670 */
[----:B------:R-:W-:Y:S02]  /*4660*/  USHF.R.U32.HI UR4, URZ, UR19, UR4 ;  /* 0x00000013ff047299 */ /* 0x000fe40008011604 */
[----:B------:R-:W-:Y:S02]  /*4670*/  UIMAD.WIDE.U32 UR8, UR5, UR18, URZ ;  /* 0x00000012050872a5 */ /* 0x000fe4000f8e00ff */
[----:B------:R-:W-:Y:S04]  /*4680*/  USEL UR10, UR6, UR4, !UP1 ;  /* 0x00000004060a7287 */ /* 0x000fe8000c800000 */
[----:B------:R-:W-:Y:S01]  /*4690*/  UIADD3 UR11, UPT, UPT, -UR10, URZ, URZ ;  /* 0x000000ff0a0b7290 */ /* 0x000fe2000fffe1ff */
[----:B------:R-:W-:Y:S02]  /*46a0*/  @!UP0 UMOV UR4, UR9 ;  /* 0x0000000900048c82 */ /* 0x000fe40008000000 */
[----:B------:R-:W-:Y:S02]  /*46b0*/  @!UP0 USHF.R.U32.HI UR4, URZ, UR19, UR4 ;  /* 0x00000013ff048299 */ /* 0x000fe40008011604 */
[----:B------:R-:W-:Y:S02]  /*46c0*/  UIMAD UR8, UR39, UR11, UR6 ;  /* 0x0000000b270872a4 */ /* 0x000fe4000f8e0206 */
[----:B------:R-:W-:Y:S02]  /*46d0*/  @!UP0 USEL UR4, UR5, UR4, !UP1 ;  /* 0x0000000405048287 */ /* 0x000fe4000c800000 */
[----:B------:R-:W-:Y:S02]  /*46e0*/  UISETP.NE.AND UP1, UPT, UR21, URZ, UPT ;  /* 0x000000ff1500728c */ /* 0x000fe4000bf25270 */
[----:B------:R-:W-:Y:S02]  /*46f0*/  @!UP0 UIMAD UR8, UR7, UR8, UR4 ;  /* 0x00000008070882a4 */ /* 0x000fe4000f8e0204 */
[----:B------:R-:W-:Y:S02]  /*4700*/  @!UP0 UIADD3 UR9, UPT, UPT, UR10, -UR4, URZ ;  /* 0x800000040a098290 */ /* 0x000fe4000fffe0ff */
[----:B------:R-:W-:Y:S02]  /*4710*/  UIADD3 UR4, UPT, UPT, -UR5, URZ, URZ ;  /* 0x000000ff05047290 */ /* 0x000fe4000fffe1ff */
[----:B------:R-:W-:Y:S02]  /*4720*/  UIADD3 UR7, UPT, UPT, -UR6, URZ, URZ ;  /* 0x000000ff06077290 */ /* 0x000fe4000fffe1ff */
[----:B------:R-:W-:Y:S02]  /*4730*/  @!UP0 UIMAD UR6, UR9, UR39, UR5 ;  /* 0x00000027090682a4 */ /* 0x000fe4000f8e0205 */
[----:B------:R-:W-:Y:S02]  /*4740*/  UIMAD UR16, UR17, UR4, UR16 ;  /* 0x00000004111072a4 */ /* 0x000fe4000f8e0210 */
[----:B------:R-:W-:Y:S01]  /*4750*/  UIMAD UR15, UR30, UR7, UR15 ;  /* 0x000000071e0f72a4 */ /* 0x000fe2000f8e020f */
[----:B------:R-:W-:Y:S02]  /*4760*/  @!UP0 UMOV UR5, UR8 ;  /* 0x0000000800058c82 */ /* 0x000fe40008000000 */
[----:B------:R-:W-:Y:S02]  /*4770*/  UIMAD UR16, UR5, UR17, UR16 ;  /* 0x00000011051072a4 */ /* 0x000fe4000f8e0210 */
[----:B------:R-:W-:Y:S11]  /*4780*/  UIMAD UR15, UR6, UR30, UR15 ;  /* 0x0000001e060f72a4 */ /* 0x000ff6000f8e020f */
[----:B------:R-:W-:Y:S01]  /*4790*/  @!UPT UIADD3 URZ, UPT, UPT, URZ, URZ, URZ ;  /* 0x000000fffffff290 */ /* 0x000fe2000fffe0ff */
.L_x_65:
[----:B------:R-:W1:Y:S01]  /*47a0*/  @!UP3 LDCU.128 UR8, c[0x0][0xc10] ;  /* 0x00018200ff08b7ac */ /* 0x000e620008000c00 */
[----:B------:R-:W-:Y:S02]  /*47b0*/  ISETP.NE.U32.AND P1, PT, RZ, UR26, PT ;  /* 0x0000001aff007c0c */ /* 0x000fe4000bf25070 */
[----:B------:R-:W-:Y:S02]  /*47c0*/  SHF.L.U32 R8, R10, 0x1f, RZ ;  /* 0x0000001f0a087819 */ /* 0x000fe400000006ff */
[----:B------:R-:W-:Y:S01]  /*47d0*/  ISETP.NE.AND.EX P1, PT, RZ, UR27, PT, P1 ;  /* 0x0000001bff007c0c */ /* 0x000fe2000bf25310 */
[----:B------:R-:W2:Y:S01]  /*47e0*/  @!UP3 LDCU UR5, c[0x0][0xc0c] ;  /* 0x00018180ff05b7ac */ /* 0x000ea20008000800 */
[----:B-1----:R-:W-:Y:S07]  /*47f0*/  UIMAD.WIDE.U32 UR6, UR16, UR8, URZ ;  /* 0x00000008100672a5 */ /* 0x002fee000f8e00ff */
[----:B------:R-:W-:Y:S01]  /*4800*/  @!UP3 UMOV UR4, UR7 ;  /* 0x000000070004bc82 */ /* 0x000fe20008000000 */
[----:B--2---:R-:W-:Y:S02]  /*4810*/  @!UP3 UISETP.NE.AND UP0, UPT, UR5, 0x1, UPT ;  /* 0x000000010500b88c */ /* 0x004fe4000bf05270 */
[----:B------:R-:W-:Y:S02]  /*4820*/  @!UP3 USHF.R.U32.HI UR4, URZ, UR9, UR4 ;  /* 0x00000009ff04b299 */ /* 0x000fe40008011604 */
[----:B------:R-:W-:Y:S02]  /*4830*/  UIMAD.WIDE.U32 UR6, UR15, UR11, URZ ;  /* 0x0000000b0f0672a5 */ /* 0x000fe4000f8e00ff */
[----:B------:R-:W-:Y:S02]  /*4840*/  @!UP3 USEL UR8, UR16, UR4, !UP0 ;  /* 0x000000041008b287 */ /* 0x000fe4000c000000 */
[----:B------:R-:W-:Y:S03]  /*4850*/  @!UP3 UISETP.NE.AND UP0, UPT, UR10, 0x1, UPT ;  /* 0x000000010a00b88c */ /* 0x000fe6000bf05270 */
[----:B------:R-:W-:Y:S01]  /*4860*/  @!UP3 UMOV UR6, UR7 ;  /* 0x000000070006bc82 */ /* 0x000fe20008000000 */
[----:B------:R-:W-:Y:S01]  /*4870*/  USHF.L.U32 UR7, UR24, 0x7, URZ ;  /* 0x0000000718077899 */ /* 0x000fe200080006ff */
[----:B------:R-:W1:Y:S02]  /*4880*/  @!UP3 LDCU UR4, c[0x0][0xc20] ;  /* 0x00018400ff04b7ac */ /* 0x000e640008000800 */
[----:B-1----:R-:W-:Y:S04]  /*4890*/  @!UP3 USHF.R.U32.HI UR6, URZ, UR4, UR6 ;  /* 0x00000004ff06b299 */ /* 0x002fe80008011606 */
[----:B------:R-:W-:Y:S04]  /*48a0*/  @!UP3 USEL UR6, UR15, UR6, !UP0 ;  /* 0x000000060f06b287 */ /* 0x000fe8000c000000 */
[----:B------:R-:W-:Y:S02]  /*48b0*/  @!UP3 UIADD3 UR4, UPT, UPT, -UR8, UR6, URZ ;  /* 0x000000060804b290 */ /* 0x000fe4000fffe1ff */
[----:B------:R-:W-:Y:S02]  /*48c0*/  @!UP3 UIADD3 UR6, UPT, UPT, UR8, -UR6, URZ ;  /* 0x800000060806b290 */ /* 0x000fe4000fffe0ff */
[----:B------:R-:W-:Y:S02]  /*48d0*/  @!UP3 UIMAD UR16, UR4, UR5, UR16 ;  /* 0x000000050410b2a4 */ /* 0x000fe4000f8e0210 */
[----:B------:R-:W-:Y:S01]  /*48e0*/  @!UP3 UIMAD UR15, UR6, UR10, UR15 ;  /* 0x0000000a060fb2a4 */ /* 0x000fe2000f8e020f */
[----:B------:R-:W-:Y:S11]  /*48f0*/  BRA.U UP4, `(.L_x_66) ;  /* 0x0000000104107547 */ /* 0x000ff6000b800000 */
[----:B------:R-:W-:Y:S04]  /*4900*/  MOV R2, UR56 ;  /* 0x0000003800027c02 */ /* 0x000fe80008000f00 */
[----:B------:R-:W-:Y:S04]  /*4910*/  SHF.L.U32 R2, R2, 0x1f, RZ ;  /* 0x0000001f02027819 */ /* 0x000fe800000006ff */
[----:B------:R-:W1:Y:S02]  /*4920*/  SYNCS.PHASECHK.TRANS64.TRYWAIT P2, [UR20+0xc8], R2 ;  /* 0x0000c802ff0075a7 */ /* 0x000e640008041114 */
[----:B-1----:R-:W-:Y:S05]  /*4930*/  @!P2 BRA `(.L_x_67) ;  /* 0x000000480058a947 */ /* 0x002fea0003800000 */
.L_x_66:
[----:B------:R-:W-:Y:S05]  /*4940*/  BRA.U !UP6, `(.L_x_68) ;  /* 0x000000010e387547 */ /* 0x000fea000b800000 */
[----:B------:R-:W-:Y:S01]  /*4950*/  UPLOP3.LUT UP1, UPT, UPT, UPT, UP5, 0x80, 0x8 ;  /* 0x000000000008789c */ /* 0x000fe20003f2f050 */
[----:B-1----:R-:W-:Y:S01]  /*4960*/  HFMA2 R0, -RZ, RZ, 0, 5.9604644775390625e-08 ;  /* 0x00000001ff007431 */ /* 0x002fe200000001ff */
[----:B------:R-:W1:Y:S01]  /*4970*/  LDCU.64 UR8, c[0x0][0x358] ;  /* 0x00006b00ff0877ac */ /* 0x000e620008000a00 */
[----:B------:R-:W-:Y:S03]  /*4980*/  IMAD.MOV.U32 R51, RZ, RZ, 0x1 ;  /* 0x00000001ff337424 */ /* 0x000fe600078e00ff */
[----:B------:R-:W-:Y:S05]  /*4990*/  PLOP3.LUT P2, PT, PT, PT, UP1, 0x80, 0x8 ;  /* 0x000000000008781c */ /* 0x000fea0003f4f018 */
[----:B------:R-:W2:Y:S01]  /*49a0*/  @UP1 LDCU.64 UR4, c[0x0][0x988] ;  /* 0x00013100ff0417ac */ /* 0x000ea20008000a00 */
[----:B------:R-:W-:Y:S07]  /*49b0*/  @UP1 UIMAD UR6, UR52, UR26, URZ ;  /* 0x0000001a340612a4 */ /* 0x000fee000f8e02ff */
[----:B------:R-:W-:Y:S01]  /*49c0*/  @!P2 PRMT R51, R0, 0x7610, R51 ;  /* 0x000076100033a816 */ /* 0x000fe20000000033 */
[----:B--2---:R-:W-:Y:S06]  /*49d0*/  @UP1 UIMAD.WIDE UR4, UR6, 0x4, UR4 ;  /* 0x00000004060418a5 */ /* 0x004fec000f8e0204 */
[----:B------:R-:W-:Y:S01]  /*49e0*/  IMAD.U32 R14, RZ, RZ, UR4 ;  /* 0x00000004ff0e7e24 */ /* 0x000fe2000f8e00ff */
[----:B------:R-:W-:Y:S04]  /*49f0*/  MOV R15, UR5 ;  /* 0x00000005000f7c02 */ /* 0x000fe80008000f00 */
[----:B------:R-:W2:Y:S01]  /*4a00*/  @!UP1 LDCU UR4, c[0x0][0x980] ;  /* 0x00013000ff0497ac */ /* 0x000ea20008000800 */
[----:B-1---5:R3:W5:Y:S02]  /*4a10*/  @P2 LDG.E R27, desc[UR8][R14.64] ;  /* 0x000000080e1b2981 */ /* 0x022764000c1e1900 */
[----:B--23--:R-:W-:Y:S07]  /*4a20*/  @!P2 IMAD.U32 R27, RZ, RZ, UR4 ;  /* 0x00000004ff1bae24 */ /* 0x00cfee000f8e00ff */
.L_x_68:
[----:B-----5:R-:W-:Y:S01]  /*4a30*/  @!P1 FSETP.EQ.AND P3, PT, R27, RZ, PT ;  /* 0x000000ff1b00920b */ /* 0x020fe20003f62000 */
[----:B------:R-:W-:Y:S01]  /*4a40*/  @!UPT UIADD3 URZ, UPT, UPT, URZ, URZ, URZ ;  /* 0x000000fffffff290 */ /* 0x000fe2000fffe0ff */
[----:B------:R-:W-:Y:S11]  /*4a50*/  @!P1 BRA `(.L_x_69) ;  /* 0x0000000000149947 */ /* 0x000ff60003800000 */
[----:B------:R-:W-:Y:S02]  /*4a60*/  LOP3.LUT P1, RZ, R51, 0xff, RZ, 0xc0, !PT ;  /* 0x000000ff33ff7812 */ /* 0x000fe4000782c0ff */
[----:B------:R-:W-:Y:S04]  /*4a70*/  PLOP3.LUT P3, PT, PT, PT, UP1, 0x80, 0x8 ;  /* 0x000000000008781c */ /* 0x000fe80003f6f018 */
[----:B------:R-:W-:Y:S07]  /*4a80*/  PLOP3.LUT P3, PT, P3, PT, PT, 0x8, 0x80 ;  /* 0x000000000080781c */ /* 0x000fee0001f6e170 */
[----:B------:R-:W-:Y:S11]  /*4a90*/  @P1 FSETP.EQ.AND P3, PT, R27, RZ, PT ;  /* 0x000000ff1b00120b */ /* 0x000ff60003f62000 */
[----:B------:R-:W-:Y:S02]  /*4aa0*/  @!UPT UIADD3 URZ, UPT, UPT, URZ, URZ, URZ ;  /* 0x000000fffffff290 */ /* 0x000fe4000fffe0ff */
.L_x_69:
[----:B------:R-:W-:Y:S01]  /*4ab0*/  USHF.L.U32 UR11, UR51, 0x6, URZ ;  /* 0x00000006330b7899 */ /* 0x000fe200080006ff */
[----:B------:R-:W2:Y:S01]  /*4ac0*/  SYNCS.PHASECHK.TRANS64.TRYWAIT P1, [UR20+0xa0], R8 ;  /* 0x0000a008ff0075a7 */ /* 0x000ea20008021114 */
[----:B------:R-:W-:Y:S02]  /*4ad0*/  UISETP.NE.AND UP0, UPT, UR32, 0x1, UPT ;  /* 0x000000012000788c */ /* 0x000fe4000bf05270 */
[----:B------:R-:W-:Y:S01]  /*4ae0*/  UIMAD.WIDE.U32 UR4, UR11, UR33, URZ ;  /* 0x000000210b0472a5 */ /* 0x000fe2000f8e00ff */
[----:B------:R-:W-:Y:S04]  /*4af0*/  ELECT P2, URZ, PT ;  /* 0x0000000000ff782f */ /* 0x000fe80003840000 */
[----:B------:R-:W-:Y:S02]  /*4b00*/  PLOP3.LUT P2, PT, P3, P2, PT, 0xf2, 0x2f ;  /* 0x00000000002f781c */ /* 0x000fe40001f45e72 */
[----:B------:R-:W-:Y:S02]  /*4b10*/  UMOV UR4, UR5 ;  /* 0x0000000500047c82 */ /* 0x000fe40008000000 */
[----:B------:R-:W-:Y:S04]  /*4b20*/  USHF.R.U32.HI UR4, URZ, UR34, UR4 ;  /* 0x00000022ff047299 */ /* 0x000fe80008011604 */
[----:B------:R-:W-:Y:S02]  /*4b30*/  USEL UR12, UR11, UR4, !UP0 ;  /* 0x000000040b0c7287 */ /* 0x000fe4000c000000 */
[----:B------:R-:W-:Y:S02]  /*4b40*/  UISETP.NE.AND UP0, UPT, UR35, 0x1, UPT ;  /* 0x000000012300788c */ /* 0x000fe4000bf05270 */
[----:B------:R-:W-:Y:S02]  /*4b50*/  UIMAD.WIDE.U32 UR4, UR12, UR40, URZ ;  /* 0x000000280c0472a5 */ /* 0x000fe4000f8e00ff */
[----:B------:R-:W-:Y:S01]  /*4b60*/  UIADD3 UR6, UPT, UPT, -UR12, URZ, URZ ;  /* 0x000000ff0c067290 */ /* 0x000fe2000fffe1ff */
[----:B-1----:R-:W-:Y:S03]  /*4b70*/  @!P2 IMAD.MOV.U32 R0, RZ, 0x20, RZ ;  /* 0x00000020ff00a824 */ /* 0x002fe600078e00ff */
[----:B------:R-:W-:Y:S01]  /*4b80*/  UIMAD UR11, UR32, UR6, UR11 ;  /* 0x00000006200b72a4 */ /* 0x000fe2000f8e020b */
[----:B------:R-:W-:Y:S01]  /*4b90*/  @!P2 IMAD.MOV.U32 R0, RZ, 0x400, R0 ;  /* 0x00000400ff00a824 */ /* 0x000fe200078e0000 */
[----:B------:R-:W-:Y:S02]  /*4ba0*/  UMOV UR4, UR5 ;  /* 0x0000000500047c82 */ /* 0x000fe40008000000 */
[----:B------:R-:W-:Y:S04]  /*4bb0*/  USHF.R.U32.HI UR4, URZ, UR41, UR4 ;  /* 0x00000029ff047299 */ /* 0x000fe80008011604 */
[----:B------:R-:W-:Y:S02]  /*4bc0*/  USEL UR13, UR12, UR4, !UP0 ;  /* 0x000000040c0d7287 */ /* 0x000fe4000c000000 */
[----:B------:R-:W-:Y:S02]  /*4bd0*/  UISETP.NE.AND UP0, UPT, UR42, 0x1, UPT ;  /* 0x000000012a00788c */ /* 0x000fe4000bf05270 */
[----:B------:R-:W-:Y:S07]  /*4be0*/  UIMAD.WIDE.U32 UR4, UR13, UR43, URZ ;  /* 0x0000002b0d0472a5 */ /* 0x000fee000f8e00ff */
[----:B------:R-:W-:Y:S02]  /*4bf0*/  UMOV UR4, UR5 ;  /* 0x0000000500047c82 */ /* 0x000fe40008000000 */
[----:B------:R-:W-:Y:S04]  /*4c00*/  USHF.R.U32.HI UR4, URZ, UR58, UR4 ;  /* 0x0000003aff047299 */ /* 0x000fe80008011604 */
[----:B------:R-:W-:Y:S02]  /*4c10*/  USEL UR14, UR13, UR4, !UP0 ;  /* 0x000000040d0e7287 */ /* 0x000fe4000c000000 */
[----:B------:R-:W-:Y:S02]  /*4c20*/  UIADD3 UR4, UPT, UPT, -UR13, URZ, URZ ;  /* 0x000000ff0d047290 */ /* 0x000fe4000fffe1ff */
[----:B------:R-:W-:Y:S02]  /*4c30*/  UIADD3 UR5, UPT, UPT, -UR14, URZ, URZ ;  /* 0x000000ff0e057290 */ /* 0x000fe4000fffe1ff */
[----:B------:R-:W-:Y:S02]  /*4c40*/  UIMAD UR12, UR35, UR4, UR12 ;  /* 0x00000004230c72a4 */ /* 0x000fe4000f8e020c */
[----:B------:R-:W-:Y:S01]  /*4c50*/  UIMAD UR13, UR42, UR5, UR13 ;  /* 0x000000052a0d72a4 */ /* 0x000fe2000f8e020d */
[----:B--2---:R-:W-:Y:S11]  /*4c60*/  @!P1 BRA `(.L_x_70) ;  /* 0x0000004400a49947 */ /* 0x004ff60003800000 */
.L_x_162:
[----:B------:R-:W-:Y:S01]  /*4c70*/  @!P2 R2UR UR4, R0 ;  /* 0x000000000004a2ca */ /* 0x000fe200000e0000 */
[----:B------:R-:W-:Y:S01]  /*4c80*/  VOTEU.ALL UP0, P2 ;  /* 0x0000000000ff7886 */ /* 0x000fe20001000000 */
[----:B-1----:R-:W-:Y:S04]  /*4c90*/  @!P2 IADD3 R2, P1, PT, R12, 0x680, RZ ;  /* 0x000006800c02a810 */ /* 0x002fe80007f3e0ff */
[----:B------:R-:W-:Y:S01]  /*4ca0*/  @!P2 R2UR UR5, R2 ;  /* 0x000000000205a2ca */ /* 0x000fe200000e0000 */
[----:B------:R-:W-:Y:S01]  /*4cb0*/  @!P2 IMAD.X R0, RZ, RZ, R13, P1 ;  /* 0x000000ffff00a224 */ /* 0x000fe200008e060d */
[----:B------:R-:W-:Y:S05]  /*4cc0*/  @!UP0 UIADD3 UR8, UPT, UPT, UR20, 0x200, URZ ;  /* 0x0000020014088890 */ /* 0x000fea000fffe0ff */
[----:B------:R-:W-:Y:S01]  /*4cd0*/  @!UP0 UPRMT UR6, UR4, 0x5410, URZ ;  /* 0x0000541004068896 */ /* 0x000fe200080000ff */
[----:B------:R-:W-:Y:S01]  /*4ce0*/  @!P2 R2UR UR4, R0 ;  /* 0x000000000004a2ca */ /* 0x000fe200000e0000 */
[----:B------:R-:W-:Y:S01]  /*4cf0*/  VOTEU.ALL UP0, P2 ;  /* 0x0000000000ff7886 */ /* 0x000fe20001000000 */
[----:B------:R-:W-:Y:S03]  /*4d00*/  @!P2 IMAD.MOV.U32 R0, RZ, RZ, 0x1000 ;  /* 0x00001000ff00a424 */ /* 0x000fe600078e00ff */
[----:B------:R-:W-:Y:S01]  /*4d10*/  IMAD.U32 R14, RZ, RZ, UR5 ;  /* 0x00000005ff0e7e24 */ /* 0x000fe2000f8e00ff */
[----:B------:R-:W-:Y:S01]  /*4d20*/  @!UP0 UMOV UR9, UR37 ;  /* 0x0000002500098c82 */ /* 0x000fe20008000000 */
[----:B------:R-:W-:Y:S06]  /*4d30*/  @!UP0 UMOV UR10, UR7 ;  /* 0x00000007000a8c82 */ /* 0x000fec0008000000 */
[----:B------:R-:W-:Y:S01]  /*4d40*/  IMAD.U32 R15, RZ, RZ, UR4 ;  /* 0x00000004ff0f7e24 */ /* 0x000fe2000f8e00ff */
[----:B------:R-:W-:Y:S04]  /*4d50*/  @!P2 R2UR UR4, R14 ;  /* 0x000000000e04a2ca */ /* 0x000fe800000e0000 */
[----:B------:R-:W-:Y:S11]  /*4d60*/  @!P2 R2UR UR5, R15 ;  /* 0x000000000f05a2ca */ /* 0x000ff600000e0000 */
[----:B------:R-:W-:Y:S02]  /*4d70*/  @!UPT UIADD3 URZ, UPT, UPT, URZ, URZ, URZ ;  /* 0x000000fffffff290 */ /* 0x000fe4000fffe0ff */
[----:B------:R1:W-:Y:S01]  /*4d80*/  @!UP0 UTMALDG.5D.IM2COL [UR8], [UR4], UR6 ;  /* 0x00000008040083b4 */ /* 0x0003e20008060006 */
[----:B------:R2:W-:Y:S01]  /*4d90*/  @!P2 SYNCS.ARRIVE.TRANS64.RED.A0TR RZ, [UR20+0x80], R0 ;  /* 0x00008000ffffa9a7 */ /* 0x0005e20008300414 */
[----:B------:R-:W-:Y:S01]  /*4da0*/  SYNCS.ARRIVE.TRANS64.RED.A1T0 RZ, [UR53], RZ ;  /* 0x000000ffffff79a7 */ /* 0x000fe20008100435 */
[----:B--2---:R-:W-:Y:S01]  /*4db0*/  @!P2 IMAD.MOV.U32 R0, RZ, 0x20, RZ ;  /* 0x00000020ff00a824 */ /* 0x004fe200078e00ff */
[----:B------:R-:W2:Y:S03]  /*4dc0*/  SYNCS.PHASECHK.TRANS64.TRYWAIT P1, [UR20+0xa8], R8 ;  /* 0x0000a808ff0075a7 */ /* 0x000ea60008021114 */
[----:B------:R-:W-:Y:S01]  /*4dd0*/  @!P2 IMAD.MOV.U32 R0, RZ, 0x400, R0 ;  /* 0x00000400ff00a824 */ /* 0x000fe200078e0000 */
[----:B-12---:R-:W-:Y:S06]  /*4de0*/  @!P1 BRA `(.L_x_71) ;  /* 0x00000044005c9947 */ /* 0x006fec0003800000 */
.L_x_164:
[----:B------:R-:W-:Y:S01]  /*4df0*/  @!P2 R2UR UR4, R0 ;  /* 0x000000000004a2ca */ /* 0x000fe200000e0000 */
[----:B------:R-:W-:Y:S01]  /*4e00*/  VOTEU.ALL UP0, P2 ;  /* 0x0000000000ff7886 */ /* 0x000fe20001000000 */
[----:B-1----:R-:W-:Y:S04]  /*4e10*/  @!P2 IADD3 R2, P1, PT, R12, 0x680, RZ ;  /* 0x000006800c02a810 */ /* 0x002fe80007f3e0ff */
[----:B------:R-:W-:Y:S01]  /*4e20*/  @!P2 R2UR UR5, R2 ;  /* 0x000000000205a2ca */ /* 0x000fe200000e0000 */
[----:B------:R-:W-:Y:S01]  /*4e30*/  @!P2 IMAD.X R0, RZ, RZ, R13, P1 ;  /* 0x000000ffff00a224 */ /* 0x000fe200008e060d */
[----:B------:R-:W-:Y:S02]  /*4e40*/  @!UP0 UIADD3 UR10, UPT, UPT, UR7, 0x20, URZ ;  /* 0x00000020070a8890 */ /* 0x000fe4000fffe0ff */
[----:B------:R-:W-:Y:S03]  /*4e50*/  @!UP0 UIADD3 UR8, UPT, UPT, UR20, 0x1200, URZ ;  /* 0x0000120014088890 */ /* 0x000fe6000fffe0ff */
[----:B------:R-:W-:Y:S01]  /*4e60*/  @!UP0 UPRMT UR6, UR4, 0x5410, URZ ;  /* 0x0000541004068896 */ /* 0x000fe200080000ff */
[----:B------:R-:W-:Y:S01]  /*4e70*/  @!P2 R2UR UR4, R0 ;  /* 0x000000000004a2ca */ /* 0x000fe200000e0000 */
[----:B------:R-:W-:Y:S01]  /*4e80*/  VOTEU.ALL UP0, P2 ;  /* 0x0000000000ff7886 */ /* 0x000fe20001000000 */
[----:B------:R-:W-:Y:S03]  /*4e90*/  @!P2 IMAD.MOV.U32 R0, RZ, RZ, 0x1000 ;  /* 0x00001000ff00a424 */ /* 0x000fe600078e00ff */
[----:B------:R-:W-:Y:S01]  /*4ea0*/  IMAD.U32 R14, RZ, RZ, UR5 ;  /* 0x00000005ff0e7e24 */ /* 0x000fe2000f8e00ff */
[----:B------:R-:W-:Y:S07]  /*4eb0*/  @!UP0 UMOV UR9, UR36 ;  /* 0x0000002400098c82 */ /* 0x000fee0008000000 */
        /* <DEDUP_REMOVED lines=11> */
.L_x_166:
[----:B------:R-:W-:Y:S01]  /*4f70*/  @!P2 R2UR UR4, R0 ;  /* 0x000000000004a2ca */ /* 0x000fe200000e0000 */
[----:B------:R-:W-:Y:S01]  /*4f80*/  VOTEU.ALL UP0, P2 ;  /* 0x0000000000ff7886 */ /* 0x000fe20001000000 */
[----:B-1----:R-:W-:Y:S02]  /*4f90*/  @!P2 IADD3 R2, P1, PT, R12, 0x680, RZ ;  /* 0x000006800c02a810 */ /* 0x002fe40007f3e0ff */
[----:B------:R-:W-:Y:S02]  /*4fa0*/  @P0 SHF.R.U32.HI R4, RZ, 0x10, R5 ;  /* 0x00000010ff040819 */ /* 0x000fe40000011605 */
[----:B------:R-:W-:Y:S01]  /*4fb0*/  @!P2 R2UR UR5, R2 ;  /* 0x000000000205a2ca */ /* 0x000fe200000e0000 */
[----:B------:R-:W-:Y:S01]  /*4fc0*/  @!P2 IMAD.X R0, RZ, RZ, R13, P1 ;  /* 0x000000ffff00a224 */ /* 0x000fe200008e060d */
[----:B------:R-:W-:Y:S01]  /*4fd0*/  @!UP0 UIADD3 UR10, UPT, UPT, UR7, 0x40, URZ ;  /* 0x00000040070a8890 */ /* 0x000fe2000fffe0ff */
[----:B------:R-:W-:Y:S01]  /*4fe0*/  @P0 R2UR UR52, R4 ;  /* 0x00000000043402ca */ /* 0x000fe200000e0000 */
        /* <DEDUP_REMOVED lines=14> */
[----:B------:R-:W2:Y:S02]  /*50d0*/  SYNCS.PHASECHK.TRANS64.TRYWAIT P1, [UR20+0xb8], R8 ;  /* 0x0000b808ff0075a7 */ /* 0x000ea40008021114 */
[----:B-12---:R-:W-:Y:S05]  /*50e0*/  @!P1 BRA `(.L_x_73) ;  /* 0x0000004000cc9947 */ /* 0x006fea0003800000 */
.L_x_168:
[----:B-1----:R-:W-:Y:S01]  /*50f0*/  @!P2 IMAD.MOV.U32 R0, RZ, 0x20, RZ ;  /* 0x00000020ff00a824 */ /* 0x002fe200078e00ff */
[----:B------:R-:W-:Y:S01]  /*5100*/  @!P2 IADD3 R2, P0, PT, R12, 0x680, RZ ;  /* 0x000006800c02a810 */ /* 0x000fe20007f1e0ff */
[----:B------:R-:W-:Y:S01]  /*5110*/  VOTEU.ALL UP0, P2 ;  /* 0x0000000000ff7886 */ /* 0x000fe20001000000 */
[----:B------:R-:W-:Y:S01]  /*5120*/  LOP3.LUT R10, R10, 0x1, RZ, 0x3c, !PT ;  /* 0x000000010a0a7812 */ /* 0x000fe200078e3cff */
[----:B------:R-:W-:Y:S01]  /*5130*/  @!P2 IMAD.MOV.U32 R0, RZ, 0x400, R0 ;  /* 0x00000400ff00a824 */ /* 0x000fe200078e0000 */
[----:B------:R-:W-:Y:S01]  /*5140*/  @!P2 R2UR UR5, R2 ;  /* 0x000000000205a2ca */ /* 0x000fe200000e0000 */
[----:B------:R-:W-:Y:S01]  /*5150*/  UIADD3 UR24, UPT, UPT, UR15, UR46, URZ ;  /* 0x0000002e0f187290 */ /* 0x000fe2000fffe0ff */
[----:B------:R-:W-:Y:S01]  /*5160*/  LOP3.LUT R9, R9, 0x1, RZ, 0x3c, !PT ;  /* 0x0000000109097812 */ /* 0x000fe200078e3cff */
[----:B------:R-:W-:Y:S01]  /*5170*/  @!UP0 UIADD3 UR8, UPT, UPT, UR20, 0x3200, URZ ;  /* 0x0000320014088890 */ /* 0x000fe2000fffe0ff */
[----:B------:R-:W-:Y:S01]  /*5180*/  @!P2 R2UR UR4, R0 ;  /* 0x000000000004a2ca */ /* 0x000fe200000e0000 */
[----:B------:R-:W-:Y:S01]  /*5190*/  @!P2 IMAD.X R0, RZ, RZ, R13, P0 ;  /* 0x000000ffff00a224 */ /* 0x000fe200000e060d */
[----:B------:R-:W-:Y:S02]  /*51a0*/  @!UP0 UIADD3 UR10, UPT, UPT, UR7, 0x60, URZ ;  /* 0x00000060070a8890 */ /* 0x000fe4000fffe0ff */
[----:B------:R-:W-:Y:S02]  /*51b0*/  @!UP0 UIADD3 UR9, UPT, UPT, UR20, 0x98, URZ ;  /* 0x0000009814098890 */ /* 0x000fe4000fffe0ff */
[----:B------:R-:W-:Y:S02]  /*51c0*/  UIADD3 UR51, UPT, UPT, UR16, UR45, URZ ;  /* 0x0000002d10337290 */ /* 0x000fe4000fffe0ff */
[----:B------:R-:W-:Y:S01]  /*51d0*/  UPLOP3.LUT UP4, UPT, UPT, UPT, UPT, 0x80, 0x8 ;  /* 0x000000000008789c */ /* 0x000fe20003f8f070 */
[----:B------:R-:W-:Y:S04]  /*51e0*/  IMAD.U32 R4, RZ, RZ, UR5 ;  /* 0x00000005ff047e24 */ /* 0x000fe8000f8e00ff */
[----:B------:R-:W-:Y:S01]  /*51f0*/  @!UP0 UPRMT UR6, UR4, 0x5410, URZ ;  /* 0x0000541004068896 */ /* 0x000fe200080000ff */
[----:B------:R-:W-:Y:S01]  /*5200*/  @!P2 R2UR UR4, R0 ;  /* 0x000000000004a2ca */ /* 0x000fe200000e0000 */
[----:B------:R-:W-:Y:S11]  /*5210*/  VOTEU.ALL UP0, P2 ;  /* 0x0000000000ff7886 */ /* 0x000ff60001000000 */
[----:B------:R-:W-:Y:S01]  /*5220*/  @!UPT UIADD3 URZ, UPT, UPT, URZ, URZ, URZ ;  /* 0x000000fffffff290 */ /* 0x000fe2000fffe0ff */
[----:B------:R-:W-:Y:S01]  /*5230*/  IMAD.U32 R5, RZ, RZ, UR4 ;  /* 0x00000004ff057e24 */ /* 0x000fe2000f8e00ff */
[----:B------:R-:W-:Y:S04]  /*5240*/  @!P2 R2UR UR4, R4 ;  /* 0x000000000404a2ca */ /* 0x000fe800000e0000 */
[----:B------:R-:W-:Y:S11]  /*5250*/  @!P2 R2UR UR5, R5 ;  /* 0x000000000505a2ca */ /* 0x000ff600000e0000 */
[----:B------:R-:W-:Y:S02]  /*5260*/  @!UPT UIADD3 URZ, UPT, UPT, URZ, URZ, URZ ;  /* 0x000000fffffff290 */ /* 0x000fe4000fffe0ff */
[----:B------:R1:W-:Y:S01]  /*5270*/  @!UP0 UTMALDG.5D.IM2COL [UR8], [UR4], UR6 ;  /* 0x00000008040083b4 */ /* 0x0003e20008060006 */
[----:B------:R1:W-:Y:S01]  /*5280*/  @!P2 SYNCS.ARRIVE.TRANS64.RED.A0TR RZ, [UR20+0x98], R3 ;  /* 0x00009803ffffa9a7 */ /* 0x0003e20008300414 */
[----:B------:R-:W-:Y:S01]  /*5290*/  SYNCS.ARRIVE.TRANS64.RED.A1T0 RZ, [UR48], RZ ;  /* 0x000000ffffff79a7 */ /* 0x000fe20008100430 */
[----:B------:R-:W-:Y:S05]  /*52a0*/  BRA.U UP2, `(.L_x_74) ;  /* 0xfffffff1021c7547 */ /* 0x000fea000b83ffff */
[----:B------:R-:W-:-:S04]  /*52b0*/  SHF.L.U32 R2, R10, 0x1f, RZ ;  /* 0x0000001f0a027819 */ /* 0x000fc800000006ff */
[----:B------:R-:W2:Y:S02]  /*52c0*/  SYNCS.PHASECHK.TRANS64.TRYWAIT P0, [UR20+0xa0], R2 ;  /* 0x0000a002ff0075a7 */ /* 0x000ea40008001114 */
[----:B--2---:R-:W-:Y:S05]  /*52d0*/  @!P0 BRA `(.L_x_75) ;  /* 0x0000004000688947 */ /* 0x004fea0003800000 */
.L_x_170:
[----:B------:R-:W3:Y:S02]  /*52e0*/  SYNCS.PHASECHK.TRANS64.TRYWAIT P0, [UR20+0xa8], R2 ;  /* 0x0000a802ff0075a7 */ /* 0x000ee40008001114 */
[----:B---3--:R-:W-:Y:S05]  /*52f0*/  @!P0 BRA `(.L_x_76) ;  /* 0x0000004000788947 */ /* 0x008fea0003800000 */
.L_x_172:
[----:B------:R-:W3:Y:S02]  /*5300*/  SYNCS.PHASECHK.TRANS64.TRYWAIT P0, [UR20+0xb0], R2 ;  /* 0x0000b002ff0075a7 */ /* 0x000ee40008001114 */
[----:B---3--:R-:W-:Y:S05]  /*5310*/  @!P0 BRA `(.L_x_77) ;  /* 0x0000004000888947 */ /* 0x008fea0003800000 */
.L_x_174:
[----:B--2---:R-:W-:-:S07]  /*5320*/  MOV R0, UR20 ;  /* 0x0000001400007c02 */ /* 0x004fce0008000f00 */
.L_x_78:
[----:B--2---:R-:W-:-:S04]  /*5330*/  SHF.L.U32 R2, R10, 0x1f, RZ ;  /* 0x0000001f0a027819 */ /* 0x004fc800000006ff */
[----:B------:R2:W3:Y:S03]  /*5340*/  SYNCS.PHASECHK.TRANS64.TRYWAIT P0, [R0+URZ+0xb8], R2 ;  /* 0x0000b802000075a7 */ /* 0x0004e600080011ff */
[----:B---3--:R-:W-:Y:S05]  /*5350*/  @!P0 NANOSLEEP.SYNCS 0x989680 ;  /* 0x009896800000895d */ /* 0x008fea0003900000 */
[----:B------:R-:W3:Y:S02]  /*5360*/  @!P0 SYNCS.PHASECHK.TRANS64 P0, [R0+URZ+0xb8], R2 ;  /* 0x0000b802000085a7 */ /* 0x000ee400080010ff */
[----:B-1-3--:R-:W-:Y:S05]  /*5370*/  @P0 EXIT ;  /* 0x000000000000094d */ /* 0x00afea0003800000 */
[----:B------:R-:W-:Y:S05]  /*5380*/  BRA `(.L_x_78) ;  /* 0xfffffffc00e87947 */ /* 0x000fea000383ffff */
.L_x_63:
[----:B------:R-:W-:-:S06]  /*5390*/  UISETP.GE.AND UP0, UPT, UR18, 0x4, UPT ;  /* 0x000000041200788c */ /* 0x000fcc000bf06270 */
[----:B------:R-:W-:-:S13]  /*53a0*/  PLOP3.LUT P0, PT, PT, PT, UP0, 0x80, 0x8 ;  /* 0x000000000008781c */ /* 0x000fda0003f0f008 */
[----:B-1----:R-:W-:Y:S05]  /*53b0*/  @!P0 EXIT ;  /* 0x000000000000894d */ /* 0x002fea0003800000 */
[----:B------:R-:W1:Y:S08]  /*53c0*/  S2UR UR4, SR_CgaCtaId ;  /* 0x00000000000479c3 */ /* 0x000e700000008800 */
[----:B------:R-:W-:Y:S01]  /*53d0*/  BAR.SYNC.DEFER_BLOCKING 0x6, 0xa0 ;  /* 0x0182800000007b1d */ /* 0x000fe20000010000 */
[C---:B------:R-:W-:Y:S01]  /*53e0*/  IMAD.SHL.U32 R4, R50.reuse, 0x20, RZ ;  /* 0x0000002032047824 */ /* 0x040fe200078e00ff */
[----:B------:R-:W-:Y:S01]  /*53f0*/  SHF.R.U32.HI R5, RZ, 0x1, R50 ;  /* 0x00000001ff057819 */ /* 0x000fe20000011632 */
[C---:B------:R-:W-:Y:S01]  /*5400*/  IMAD.SHL.U32 R0, R50.reuse, 0x4, RZ ;  /* 0x0000000432007824 */ /* 0x040fe200078e00ff */
[C---:B------:R-:W-:Y:S01]  /*5410*/  LOP3.LUT P0, RZ, R50.reuse, 0x4, RZ, 0xc0, !PT ;  /* 0x0000000432ff7812 */ /* 0x040fe2000780c0ff */
[----:B------:R-:W-:Y:S01]  /*5420*/  IMAD.SHL.U32 R49, R50, 0x10, RZ ;  /* 0x0000001032317824 */ /* 0x000fe200078e00ff */
[----:B------:R-:W-:Y:S01]  /*5430*/  UMOV UR49, 0x400 ;  /* 0x0000040000317882 */ /* 0x000fe20000000000 */
[----:B------:R-:W-:Y:S01]  /*5440*/  LOP3.LUT R3, R4, 0xc0, RZ, 0xc0, !PT ;  /* 0x000000c004037812 */ /* 0x000fe200078ec0ff */
[----:B------:R-:W2:Y:S01]  /*5450*/  LDC.64 R42, c[0x0][0x9b0] ;  /* 0x00026c00ff2a7b82 */ /* 0x000ea20000000a00 */
[----:B------:R-:W-:Y:S01]  /*5460*/  IMAD.U32 R23, R50, 0x10000, RZ ;  /* 0x0001000032177824 */ /* 0x000fe200078e00ff */
[----:B------:R-:W-:Y:S01]  /*5470*/  LOP3.LUT R49, R49, 0x600, RZ, 0xc0, !PT ;  /* 0x0000060031317812 */ /* 0x000fe200078ec0ff */
[----:B------:R-:W-:Y:S01]  /*5480*/  IMAD.MOV.U32 R61, RZ, RZ, 0x20 ;  /* 0x00000020ff3d7424 */ /* 0x000fe200078e00ff */
[----:B------:R-:W-:Y:S01]  /*5490*/  LOP3.LUT R0, R3, 0x18, R0, 0xf8, !PT ;  /* 0x0000001803007812 */ /* 0x000fe200078ef800 */
[----:B------:R-:W-:Y:S01]  /*54a0*/  IMAD.MOV.U32 R48, RZ, RZ, 0x1 ;  /* 0x00000001ff307424 */ /* 0x000fe200078e00ff */
[----:B------:R-:W-:Y:S01]  /*54b0*/  LOP3.LUT R49, R49, 0x20, R4, 0xf8, !PT ;  /* 0x0000002031317812 */ /* 0x000fe200078ef804 */
[----:B------:R-:W-:Y:S01]  /*54c0*/  IMAD.MOV.U32 R22, RZ, RZ, RZ ;  /* 0x000000ffff167224 */ /* 0x000fe200078e00ff */
[----:B------:R-:W3:Y:S01]  /*54d0*/  LDC.64 R40, c[0x0][0x9a8] ;  /* 0x00026a00ff287b82 */ /* 0x000ee20000000a00 */
[----:B------:R-:W-:-:S02]  /*54e0*/  LOP3.LUT R0, R0, 0x8, R5, 0x78, !PT ;  /* 0x0000000800007812 */ /* 0x000fc400078e7805 */
[----:B------:R-:W-:Y:S02]  /*54f0*/  CS2R R46, SRZ ;  /* 0x00000000002e7805 */ /* 0x000fe4000001ff00 */
[----:B------:R-:W-:Y:S01]  /*5500*/  LOP3.LUT R49, R49, 0x100, R4, 0xf8, !PT ;  /* 0x0000010031317812 */ /* 0x000fe200078ef804 */
[----:B------:R-:W4:Y:S01]  /*5510*/  LDCU UR61, c[0x0][0x370] ;  /* 0x00006e00ff3d77ac */ /* 0x000f220008000800 */
[----:B------:R-:W-:Y:S02]  /*5520*/  LOP3.LUT R50, R50, 0x60, RZ, 0xc0, !PT ;  /* 0x0000006032327812 */ /* 0x000fe400078ec0ff */
[----:B------:R-:W-:Y:S01]  /*5530*/  LOP3.LUT R49, R49, R0, RZ, 0xfc, !PT ;  /* 0x0000000031317212 */ /* 0x000fe200078efcff */
[----:B-1----:R-:W-:Y:S01]  /*5540*/  ULEA UR49, UR4, UR49, 0x18 ;  /* 0x0000003104317291 */ /* 0x002fe2000f8ec0ff */
[----:B------:R-:W-:Y:S01]  /*5550*/  LOP3.LUT R23, R23, 0x600000, RZ, 0xc0, !PT ;  /* 0x0060000017177812 */ /* 0x000fe200078ec0ff */
[----:B------:R-:W1:Y:S01]  /*5560*/  LDCU.64 UR4, c[0x0][0x990] ;  /* 0x00013200ff0477ac */ /* 0x000e620008000a00 */
[----:B------:R-:W-:Y:S01]  /*5570*/  SEL R61, R61, 0xffffffe0, !P0 ;  /* 0xffffffe03d3d7807 */ /* 0x000fe20004000000 */
[----:B------:R-:W2:Y:S05]  /*5580*/  LDCU UR48, c[0x0][0xc0c] ;  /* 0x00018180ff3077ac */ /* 0x000eaa0008000800 */
[----:B------:R-:W4:Y:S01]  /*5590*/  LDS R2, [UR49+0x120] ;  /* 0x00012031ff027984 */ /* 0x000f220008000800 */
[----:B------:R-:W2:Y:S01]  /*55a0*/  LDCU UR38, c[0x0][0xc30] ;  /* 0x00018600ff2677ac */ /* 0x000ea20008000800 */
[----:B------:R-:W2:Y:S01]  /*55b0*/  LDCU.64 UR54, c[0x0][0x988] ;  /* 0x00013100ff3677ac */ /* 0x000ea20008000a00 */
[----:B------:R-:W2:Y:S01]  /*55c0*/  LDCU.64 UR46, c[0x0][0xc28] ;  /* 0x00018500ff2e77ac */ /* 0x000ea20008000a00 */
[----:B-1----:R-:W-:-:S02]  /*55d0*/  IMAD.U32 R54, RZ, RZ, UR4 ;  /* 0x00000004ff367e24 */ /* 0x002fc4000f8e00ff */
[----:B------:R-:W-:Y:S01]  /*55e0*/  IMAD.U32 R53, RZ, RZ, UR5 ;  /* 0x00000005ff357e24 */ /* 0x000fe2000f8e00ff */
[----:B------:R-:W1:Y:S01]  /*55f0*/  LDCU.128 UR4, c[0x0][0xb80] ;  /* 0x00017000ff0477ac */ /* 0x000e620008000c00 */
[----:B------:R-:W2:Y:S01]  /*5600*/  LDCU.128 UR56, c[0x0][0xc10] ;  /* 0x00018200ff3877ac */ /* 0x000ea20008000c00 */
[----:B------:R-:W2:Y:S01]  /*5610*/  LDCU UR60, c[0x0][0x374] ;  /* 0x00006e80ff3c77ac */ /* 0x000ea20008000800 */
[----:B------:R-:W-:Y:S01]  /*5620*/  UMOV UR53, URZ ;  /* 0x000000ff00357c82 */ /* 0x000fe20008000000 */
[----:B------:R-:W-:Y:S01]  /*5630*/  UMOV UR50, URZ ;  /* 0x000000ff00327c82 */ /* 0x000fe20008000000 */
[----:B-1----:R-:W-:Y:S01]  /*5640*/  IMAD.U32 R58, RZ, RZ, UR4 ;  /* 0x00000004ff3a7e24 */ /* 0x002fe2000f8e00ff */
[----:B------:R-:W-:Y:S01]  /*5650*/  UIADD3 UR4, UPT, UPT, UR49, 0x200, URZ ;  /* 0x0000020031047890 */ /* 0x000fe2000fffe0ff */
[----:B------:R-:W-:Y:S02]  /*5660*/  IMAD.U32 R57, RZ, RZ, UR5 ;  /* 0x00000005ff397e24 */ /* 0x000fe4000f8e00ff */
[----:B------:R-:W-:-:S02]  /*5670*/  IMAD.U32 R56, RZ, RZ, UR6 ;  /* 0x00000006ff387e24 */ /* 0x000fc4000f8e00ff */
[----:B------:R-:W-:Y:S02]  /*5680*/  IMAD.U32 R55, RZ, RZ, UR7 ;  /* 0x00000007ff377e24 */ /* 0x000fe4000f8e00ff */
[C---:B----4-:R-:W-:Y:S01]  /*5690*/  VIADD R3, R2.reuse, 0x80 ;  /* 0x0000008002037836 */ /* 0x050fe20000000000 */
[----:B------:R-:W-:Y:S01]  /*56a0*/  LOP3.LUT R2, R2, 0xffff, RZ, 0xc0, !PT ;  /* 0x0000ffff02027812 */ /* 0x000fe200078ec0ff */
[----:B------:R-:W-:-:S03]  /*56b0*/  IMAD.U32 R60, RZ, RZ, UR4 ;  /* 0x00000004ff3c7e24 */ /* 0x000fc6000f8e00ff */
[----:B------:R-:W-:-:S05]  /*56c0*/  LOP3.LUT R3, R3, 0xffff, RZ, 0xc0, !PT ;  /* 0x0000ffff03037812 */ /* 0x000fca00078ec0ff */
[----:B--23--:R1:W-:Y:S02]  /*56d0*/  STL.64 [R1], R2 ;  /* 0x0000000201007387 */ /* 0x00c3e40000100a00 */
.L_x_122:
[----:B-1----:R-:W-:Y:S04]  /*56e0*/  SHF.L.U32 R2, R46, 0x1f, RZ ;  /* 0x0000001f2e027819 */ /* 0x002fe800000006ff */
[----:B------:R-:W1:Y:S02]  /*56f0*/  SYNCS.PHASECHK.TRANS64.TRYWAIT P0, [UR49+0xd0], R2 ;  /* 0x0000d002ff0075a7 */ /* 0x000e640008001131 */
[----:B-12---:R-:W-:Y:S05]  /*5700*/  @!P0 BRA `(.L_x_79) ;  /* 0x0000003c00a48947 */ /* 0x006fea0003800000 */
.L_x_176:
[----:B------:R-:W2:Y:S01]  /*5710*/  LDS.128 R4, [UR49+0x110] ;  /* 0x00011031ff047984 */ /* 0x000ea20008000c00 */
[----:B------:R-:W-:Y:S01]  /*5720*/  UIADD3 UR4, UPT, UPT, UR49, 0xd8, URZ ;  /* 0x000000d831047890 */ /* 0x000fe2000fffe0ff */
[----:B-1----:R-:W-:Y:S01]  /*5730*/  IMAD R2, R22, 0x4, R1 ;  /* 0x0000000416027824 */ /* 0x002fe200078e0201 */
[----:B------:R-:W-:Y:S01]  /*5740*/  UISETP.GE.AND UP0, UPT, UR39, 0x1, UPT ;  /* 0x000000012700788c */ /* 0x000fe2000bf06270 */
[----:B------:R-:W-:Y:S01]  /*5750*/  @!PT LDS RZ, [RZ] ;  /* 0x00000000fffff984 */ /* 0x000fe20000000800 */
[----:B------:R-:W-:Y:S01]  /*5760*/  @!PT LDS RZ, [RZ] ;  /* 0x00000000fffff984 */ /* 0x000fe20000000800 */
[----:B------:R-:W-:Y:S01]  /*5770*/  @!PT LDS RZ, [RZ] ;  /* 0x00000000fffff984 */ /* 0x000fe20000000800 */
[----:B------:R-:W-:Y:S01]  /*5780*/  @!PT LDS RZ, [RZ] ;  /* 0x00000000fffff984 */ /* 0x000fe20000000800 */
[----:B------:R1:W-:Y:S06]  /*5790*/  MEMBAR.ALL.CTA ;  /* 0x0000000000007992 */ /* 0x0003ec0000008000 */
[----:B-1----:R-:W1:Y:S01]  /*57a0*/  FENCE.VIEW.ASYNC.S ;  /* 0x00000000000073c6 */ /* 0x002e620000000000 */
[----:B------:R-:W-:Y:S09]  /*57b0*/  UPRMT UR4, URZ, 0x654, UR4 ;  /* 0x00000654ff047896 */ /* 0x000ff20008000004 */
[----:B-1----:R-:W-:Y:S01]  /*57c0*/  SYNCS.ARRIVE.TRANS64.RED.A1T0 RZ, [UR4], RZ ;  /* 0x000000ffffff79a7 */ /* 0x002fe20008100404 */
[----:B------:R-:W5:Y:S01]  /*57d0*/  LDL R2, [R2] ;  /* 0x0000000002027983 */ /* 0x000f620000100800 */
[----:B--2---:R-:W-:Y:S11]  /*57e0*/  LOP3.LUT P0, RZ, R6, 0x1, RZ, 0xc0, !PT ;  /* 0x0000000106ff7812 */ /* 0x004ff6000780c0ff */
[----:B------:R-:W-:Y:S02]  /*57f0*/  @!UPT UIADD3 URZ, UPT, UPT, URZ, URZ, URZ ;  /* 0x000000fffffff290 */ /* 0x000fe4000fffe0ff */
[----:B------:R-:W-:Y:S01]  /*5800*/  VOTEU.ANY UP1, P0 ;  /* 0x0000000000ff7886 */ /* 0x000fe20000020100 */
[----:B------:R-:W-:Y:S01]  /*5810*/  PLOP3.LUT P0, PT, PT, PT, UP1, 0x80, 0x8 ;  /* 0x000000000008781c */ /* 0x000fe20003f0f018 */
[----:B------:R-:W-:Y:S11]  /*5820*/  UP2UR UR62, UPR, URZ, 0x2 ;  /* 0x00000002ff3e7883 */ /* 0x000ff60008000000 */
[----:B------:R-:W-:Y:S01]  /*5830*/  @!UPT UIADD3 URZ, UPT, UPT, URZ, URZ, URZ ;  /* 0x000000fffffff290 */ /* 0x000fe2000fffe0ff */
[----:B------:R-:W-:Y:S02]  /*5840*/  @P0 MOV R3, R4 ;  /* 0x0000000400030202 */ /* 0x000fe40000000f00 */
[----:B------:R-:W-:Y:S02]  /*5850*/  @P0 LOP3.LUT R0, R5, 0xffff, RZ, 0xc0, !PT ;  /* 0x0000ffff05000812 */ /* 0x000fe400078ec0ff */
[----:B------:R-:W-:Y:S02]  /*5860*/  @P0 R2UR UR5, R3 ;  /* 0x00000000030502ca */ /* 0x000fe400000e0000 */
[----:B------:R-:W-:Y:S11]  /*5870*/  @P0 R2UR UR4, R0 ;  /* 0x00000000000402ca */ /* 0x000ff600000e0000 */
[----:B------:R-:W-:Y:S02]  /*5880*/  @UP1 UMOV UR37, UR5 ;  /* 0x0000000500251c82 */ /* 0x000fe40008000000 */
[----:B------:R-:W-:Y:S01]  /*5890*/  @UP1 UMOV UR36, UR4 ;  /* 0x0000000400241c82 */ /* 0x000fe20008000000 */
[----:B------:R-:W-:Y:S05]  /*58a0*/  BRA.U !UP0, `(.L_x_80) ;  /* 0x0000000108cc7547 */ /* 0x000fea000b800000 */
[----:B------:R-:W1:Y:S01]  /*58b0*/  LDCU UR9, c[0x0][0xc20] ;  /* 0x00018400ff0977ac */ /* 0x000e620008000800 */
[----:B------:R-:W-:Y:S02]  /*58c0*/  UIMAD.WIDE.U32 UR4, UR60, UR59, URZ ;  /* 0x0000003b3c0472a5 */ /* 0x000fe4000f8e00ff */
[----:B------:R-:W-:Y:S02]  /*58d0*/  UIMAD.WIDE.U32 UR6, UR61, UR56, URZ ;  /* 0x000000383d0672a5 */ /* 0x000fe4000f8e00ff */
[----:B------:R-:W-:Y:S02]  /*58e0*/  UIMAD.WIDE.U32 UR10, UR36, UR59, URZ ;  /* 0x0000003b240a72a5 */ /* 0x000fe4000f8e00ff */
[----:B------:R-:W-:Y:S02]  /*58f0*/  UISETP.NE.AND UP0, UPT, UR58, 0x1, UPT ;  /* 0x000000013a00788c */ /* 0x000fe4000bf05270 */
[----:B------:R-:W-:Y:S02]  /*5900*/  UISETP.NE.AND UP1, UPT, UR48, 0x1, UPT ;  /* 0x000000013000788c */ /* 0x000fe4000bf25270 */
[----:B------:R-:W-:Y:S02]  /*5910*/  UISETP.NE.AND UP2, UPT, UR39, 0x1, UPT ;  /* 0x000000012700788c */ /* 0x000fe4000bf45270 */
[----:B------:R-:W-:Y:S01]  /*5920*/  UIMAD.WIDE.U32 UR12, UR37, UR56, URZ ;  /* 0x00000038250c72a5 */ /* 0x000fe2000f8e00ff */
[----:B------:R-:W-:Y:S01]  /*5930*/  UMOV UR4, UR5 ;  /* 0x0000000500047c82 */ /* 0x000fe20008000000 */
[----:B------:R-:W-:Y:S01]  /*5940*/  UMOV UR6, UR11 ;  /* 0x0000000b00067c82 */ /* 0x000fe20008000000 */
[----:B-1----:R-:W-:Y:S03]  /*5950*/  USHF.R.U32.HI UR8, URZ, UR9, UR4 ;  /* 0x00000009ff087299 */ /* 0x002fe60008011604 */
[----:B------:R-:W-:Y:S02]  /*5960*/  UMOV UR4, UR7 ;  /* 0x0000000700047c82 */ /* 0x000fe40008000000 */
[----:B------:R-:W-:Y:S02]  /*5970*/  USHF.R.U32.HI UR5, URZ, UR57, UR4 ;  /* 0x00000039ff057299 */ /* 0x000fe40008011604 */
[----:B------:R-:W-:Y:S02]  /*5980*/  USEL UR4, UR60, UR8, !UP0 ;  /* 0x000000083c047287 */ /* 0x000fe4000c000000 */
[----:B------:R-:W-:Y:S02]  /*5990*/  USHF.R.U32.HI UR8, URZ, UR9, UR6 ;  /* 0x00000009ff087299 */ /* 0x000fe40008011606 */
[----:B------:R-:W-:Y:S02]  /*59a0*/  UIMAD.WIDE.U32 UR6, UR4, UR46, URZ ;  /* 0x0000002e040672a5 */ /* 0x000fe4000f8e00ff */
[----:B------:R-:W-:Y:S02]  /*59b0*/  USEL UR9, UR61, UR5, !UP1 ;  /* 0x000000053d097287 */ /* 0x000fe4000c800000 */
[----:B------:R-:W-:Y:S02]  /*59c0*/  USEL UR8, UR36, UR8, !UP0 ;  /* 0x0000000824087287 */ /* 0x000fe4000c000000 */
[----:B------:R-:W-:Y:S01]  /*59d0*/  UIMAD.WIDE.U32 UR10, UR9, UR46, URZ ;  /* 0x0000002e090a72a5 */ /* 0x000fe2000f8e00ff */
[----:B------:R-:W-:Y:S01]  /*59e0*/  UMOV UR6, UR7 ;  /* 0x0000000700067c82 */ /* 0x000fe20008000000 */
[----:B------:R-:W-:Y:S01]  /*59f0*/  UMOV UR5, UR13 ;  /* 0x0000000d00057c82 */ /* 0x000fe20008000000 */
[----:B------:R-:W-:Y:S02]  /*5a00*/  @UP2 USHF.R.U32.HI UR4, URZ, UR47, UR6 ;  /* 0x0000002fff042299 */ /* 0x000fe40008011606 */
[----:B------:R-:W-:Y:S02]  /*5a10*/  USHF.R.U32.HI UR5, URZ, UR57, UR5 ;  /* 0x00000039ff057299 */ /* 0x000fe40008011605 */
[----:B------:R-:W-:Y:S02]  /*5a20*/  UIMAD UR4, UR39, UR4, URZ ;  /* 0x00000004270472a4 */ /* 0x000fe4000f8e02ff */
[----:B------:R-:W-:Y:S02]  /*5a30*/  USEL UR5, UR37, UR5, !UP1 ;  /* 0x0000000525057287 */ /* 0x000fe4000c800000 */
[----:B------:R-:W-:Y:S01]  /*5a40*/  UISETP.GE.AND UP0, UPT, UR8, UR4, UPT ;  /* 0x000000040800728c */ /* 0x000fe2000bf06270 */
[----:B------:R-:W-:Y:S01]  /*5a50*/  UMOV UR6, UR11 ;  /* 0x0000000b00067c82 */ /* 0x000fe20008000000 */
[----:B------:R-:W-:Y:S02]  /*5a60*/  UIMAD.WIDE.U32 UR10, UR8, UR46, URZ ;  /* 0x0000002e080a72a5 */ /* 0x000fe4000f8e00ff */
[----:B------:R-:W-:Y:S04]  /*5a70*/  @UP2 USHF.R.U32.HI UR9, URZ, UR47, UR6 ;  /* 0x0000002fff092299 */ /* 0x000fe80008011606 */
[----:B------:R-:W-:Y:S01]  /*5a80*/  UIMAD UR6, UR39, UR9, URZ ;  /* 0x00000009270672a4 */ /* 0x000fe2000f8e02ff */
[----:B------:R-:W-:Y:S03]  /*5a90*/  UMOV UR4, UR11 ;  /* 0x0000000b00047c82 */ /* 0x000fe60008000000 */
[----:B------:R-:W-:Y:S02]  /*5aa0*/  UISETP.GE.OR UP0, UPT, UR5, UR6, UP0 ;  /* 0x000000060500728c */ /* 0x000fe40008706670 */
[----:B------:R-:W-:Y:S02]  /*5ab0*/  USHF.R.U32.HI UR4, URZ, UR47, UR4 ;  /* 0x0000002fff047299 */ /* 0x000fe40008011604 */
[----:B------:R-:W-:Y:S02]  /*5ac0*/  UIMAD.WIDE.U32 UR6, UR5, UR46, URZ ;  /* 0x0000002e050672a5 */ /* 0x000fe4000f8e00ff */
[----:B------:R-:W-:Y:S02]  /*5ad0*/  USEL UR11, UR8, UR4, !UP2 ;  /* 0x00000004080b7287 */ /* 0x000fe4000d000000 */
[----:B------:R-:W-:Y:S02]  /*5ae0*/  UIADD3 UR6, UPT, UPT, -UR5, URZ, URZ ;  /* 0x000000ff05067290 */ /* 0x000fe4000fffe1ff */
[----:B------:R-:W-:Y:S02]  /*5af0*/  UIADD3 UR10, UPT, UPT, -UR11, URZ, URZ ;  /* 0x000000ff0b0a7290 */ /* 0x000fe4000fffe1ff */
[----:B------:R-:W-:Y:S02]  /*5b00*/  UIMAD UR6, UR48, UR6, UR37 ;  /* 0x00000006300672a4 */ /* 0x000fe4000f8e0225 */
[----:B------:R-:W-:Y:S01]  /*5b10*/  UIMAD UR10, UR39, UR10, UR8 ;  /* 0x0000000a270a72a4 */ /* 0x000fe2000f8e0208 */
[----:B------:R-:W-:Y:S01]  /*5b20*/  @!UP0 UMOV UR4, UR7 ;  /* 0x0000000700048c82 */ /* 0x000fe20008000000 */
[----:B------:R-:W-:Y:S02]  /*5b30*/  UIADD3 UR7, UPT, UPT, -UR8, URZ, URZ ;  /* 0x000000ff08077290 */ /* 0x000fe4000fffe1ff */
[----:B------:R-:W-:Y:S04]  /*5b40*/  @!UP0 USHF.R.U32.HI UR4, URZ, UR47, UR4 ;  /* 0x0000002fff048299 */ /* 0x000fe80008011604 */
[----:B------:R-:W-:Y:S04]  /*5b50*/  @!UP0 USEL UR4, UR5, UR4, !UP2 ;  /* 0x0000000405048287 */ /* 0x000fe8000d000000 */
[----:B------:R-:W-:Y:S02]  /*5b60*/  @!UP0 UIMAD UR9, UR9, UR10, UR4 ;  /* 0x0000000a090982a4 */ /* 0x000fe4000f8e0204 */
[----:B------:R-:W-:Y:S02]  /*5b70*/  @!UP0 UIADD3 UR10, UPT, UPT, UR11, -UR4, URZ ;  /* 0x800000040b0a8290 */ /* 0x000fe4000fffe0ff */
[----:B------:R-:W-:Y:S02]  /*5b80*/  UIMAD UR4, UR58, UR7, UR36 ;  /* 0x000000073a0472a4 */ /* 0x000fe4000f8e0224 */
[----:B------:R-:W-:Y:S03]  /*5b90*/  @!UP0 UIMAD UR8, UR10, UR39, UR5 ;  /* 0x000000270a0882a4 */ /* 0x000fe6000f8e0205 */
[----:B------:R-:W-:Y:S02]  /*5ba0*/  @!UP0 UMOV UR5, UR9 ;  /* 0x0000000900058c82 */ /* 0x000fe40008000000 */
[----:B------:R-:W-:Y:S02]  /*5bb0*/  UIMAD UR37, UR5, UR48, UR6 ;  /* 0x00000030052572a4 */ /* 0x000fe4000f8e0206 */
[----:B------:R-:W-:Y:S11]  /*5bc0*/  UIMAD UR36, UR8, UR58, UR4 ;  /* 0x0000003a082472a4 */ /* 0x000ff6000f8e0204 */
[----:B------:R-:W-:Y:S01]  /*5bd0*/  @!UPT UIADD3 URZ, UPT, UPT, URZ, URZ, URZ ;  /* 0x000000fffffff290 */ /* 0x000fe2000fffe0ff */
.L_x_80:
[----:B------:R-:W-:Y:S01]  /*5be0*/  UISETP.NE.AND UP0, UPT, UR38, 0x1, UPT ;  /* 0x000000012600788c */ /* 0x000fe2000bf05270 */
[----:B------:R-:W-:Y:S01]  /*5bf0*/  @P0 SHF.R.U32.HI R4, RZ, 0x10, R5 ;  /* 0x00000010ff040819 */ /* 0x000fe20000011605 */
[----:B------:R-:W-:Y:S01]  /*5c00*/  USHF.L.U32 UR41, UR24, 0x7, URZ ;  /* 0x0000000718297899 */ /* 0x000fe200080006ff */
[----:B------:R-:W-:Y:S02]  /*5c10*/  BSSY.RECONVERGENT B6, `(.L_x_81) ;  /* 0x0000034000067945 */ /* 0x000fe40003800200 */
[----:B------:R-:W-:Y:S02]  /*5c20*/  @P0 R2UR UR63, R4 ;  /* 0x00000000043f02ca */ /* 0x000fe400000e0000 */
[----:B------:R-:W-:Y:S04]  /*5c30*/  LOP3.LUT P0, RZ, R60, 0x1b0, RZ, 0xc0, !PT ;  /* 0x000001b03cff7812 */ /* 0x000fe8000780c0ff */
[----:B------:R-:W1:Y:S01]  /*5c40*/  @!UP0 LDCU.128 UR12, c[0x0][0xc10] ;  /* 0x00018200ff0c87ac */ /* 0x000e620008000c00 */
[----:B------:R-:W2:Y:S01]  /*5c50*/  @!UP0 LDCU UR5, c[0x0][0xc0c] ;  /* 0x00018180ff0587ac */ /* 0x000ea20008000800 */
[----:B------:R-:W3:Y:S01]  /*5c60*/  @!UP0 LDCU UR10, c[0x0][0xc20] ;  /* 0x00018400ff0a87ac */ /* 0x000ee20008000800 */
[----:B-1----:R-:W-:Y:S02]  /*5c70*/  UIMAD.WIDE.U32 UR8, UR37, UR12, URZ ;  /* 0x0000000c250872a5 */ /* 0x002fe4000f8e00ff */
[----:B------:R-:W-:Y:S02]  /*5c80*/  UIMAD.WIDE.U32 UR6, UR36, UR15, URZ ;  /* 0x0000000f240672a5 */ /* 0x000fe4000f8e00ff */
[----:B------:R-:W-:Y:S03]  /*5c90*/  @!UP0 UISETP.NE.AND UP1, UPT, UR14, 0x1, UPT ;  /* 0x000000010e00888c */ /* 0x000fe6000bf25270 */
[----:B------:R-:W-:Y:S01]  /*5ca0*/  @!UP0 UMOV UR4, UR9 ;  /* 0x0000000900048c82 */ /* 0x000fe20008000000 */
[----:B--2---:R-:W-:Y:S02]  /*5cb0*/  @!UP0 UISETP.NE.AND UP2, UPT, UR5, 0x1, UPT ;  /* 0x000000010500888c */ /* 0x004fe4000bf45270 */
[----:B------:R-:W-:Y:S01]  /*5cc0*/  @!UP0 USHF.R.U32.HI UR4, URZ, UR13, UR4 ;  /* 0x0000000dff048299 */ /* 0x000fe20008011604 */
[----:B------:R-:W-:Y:S02]  /*5cd0*/  @!UP0 UMOV UR6, UR7 ;  /* 0x0000000700068c82 */ /* 0x000fe40008000000 */
[----:B---3--:R-:W-:Y:S02]  /*5ce0*/  @!UP0 USHF.R.U32.HI UR6, URZ, UR10, UR6 ;  /* 0x0000000aff068299 */ /* 0x008fe40008011606 */
[----:B------:R-:W-:Y:S02]  /*5cf0*/  @!UP0 USEL UR7, UR37, UR4, !UP2 ;  /* 0x0000000425078287 */ /* 0x000fe4000d000000 */
[----:B------:R-:W-:Y:S04]  /*5d00*/  @!UP0 USEL UR6, UR36, UR6, !UP1 ;  /* 0x0000000624068287 */ /* 0x000fe8000c800000 */
[----:B------:R-:W-:Y:S02]  /*5d10*/  @!UP0 UIADD3 UR4, UPT, UPT, -UR7, UR6, URZ ;  /* 0x0000000607048290 */ /* 0x000fe4000fffe1ff */
[----:B------:R-:W-:Y:S02]  /*5d20*/  @!UP0 UIADD3 UR6, UPT, UPT, UR7, -UR6, URZ ;  /* 0x8000000607068290 */ /* 0x000fe4000fffe0ff */
[----:B------:R-:W-:Y:S02]  /*5d30*/  @!UP0 UIMAD UR37, UR4, UR5, UR37 ;  /* 0x00000005042582a4 */ /* 0x000fe4000f8e0225 */
[----:B------:R-:W-:Y:S01]  /*5d40*/  @!UP0 UIMAD UR36, UR6, UR14, UR36 ;  /* 0x0000000e062482a4 */ /* 0x000fe2000f8e0224 */
[----:B------:R-:W-:Y:S11]  /*5d50*/  @!P0 BRA `(.L_x_82) ;  /* 0x00000000007c8947 */ /* 0x000ff60003800000 */
[----:B------:R-:W1:Y:S01]  /*5d60*/  LDCU.64 UR8, c[0x4][0x80] ;  /* 0x01001000ff0877ac */ /* 0x000e620008000a00 */
[----:B------:R-:W-:Y:S01]  /*5d70*/  MOV R16, 0x0 ;  /* 0x0000000000107802 */ /* 0x000fe20000000f00 */
[----:B------:R-:W-:Y:S02]  /*5d80*/  HFMA2 R12, -RZ, RZ, 0, 5.9604644775390625e-08 ;  /* 0x00000001ff0c7431 */ /* 0x000fe400000001ff */
[----:B------:R-:W-:Y:S01]  /*5d90*/  IMAD.MOV.U32 R8, RZ, RZ, 0x70 ;  /* 0x00000070ff087424 */ /* 0x000fe200078e00ff */
[----:B------:R2:W3:Y:S01]  /*5da0*/  LDC.64 R14, c[0x4][R16] ;  /* 0x01000000100e7b82 */ /* 0x0004e20000000a00 */
[----:B------:R-:W4:Y:S01]  /*5db0*/  LDCU.64 UR6, c[0x4][0x88] ;  /* 0x01001100ff0677ac */ /* 0x000f220008000a00 */
[----:B------:R-:W-:Y:S01]  /*5dc0*/  IMAD.MOV.U32 R13, RZ, RZ, RZ ;  /* 0x000000ffff0d7224 */ /* 0x000fe200078e00ff */
[----:B------:R-:W2:Y:S01]  /*5dd0*/  LDCU.64 UR4, c[0x4][0x8] ;  /* 0x01000100ff0477ac */ /* 0x000ea20008000a00 */
[----:B-1----:R-:W-:Y:S01]  /*5de0*/  MOV R5, UR9 ;  /* 0x0000000900057c02 */ /* 0x002fe20008000f00 */
[----:B------:R-:W-:Y:S01]  /*5df0*/  IMAD.U32 R4, RZ, RZ, UR8 ;  /* 0x00000008ff047e24 */ /* 0x000fe2000f8e00ff */
[----:B----4-:R-:W-:Y:S01]  /*5e00*/  MOV R7, UR7 ;  /* 0x0000000700077c02 */ /* 0x010fe20008000f00 */
[----:B------:R-:W-:Y:S01]  /*5e10*/  IMAD.U32 R6, RZ, RZ, UR6 ;  /* 0x00000006ff067e24 */ /* 0x000fe2000f8e00ff */
[----:B--2---:R-:W-:Y:S01]  /*5e20*/  MOV R11, UR5 ;  /* 0x00000005000b7c02 */ /* 0x004fe20008000f00 */
[----:B------:R-:W-:Y:S02]  /*5e30*/  IMAD.U32 R10, RZ, RZ, UR4 ;  /* 0x00000004ff0a7e24 */ /* 0x000fe4000f8e00ff */
[----:B------:R-:W-:Y:S07]  /*5e40*/  LEPC R20, `(.L_x_83) ;  /* 0x000000001014794e */ /* 0x000fee0000000000 */
[----:B---3-5:R-:W-:Y:S05]  /*5e50*/  CALL.ABS.NOINC R14 ;  /* 0x000000000e007343 */ /* 0x028fea0003c00000 */
.L_x_83:
[----:B------:R-:W1:Y:S01]  /*5e60*/  LDCU.64 UR8, c[0x4][0x80] ;  /* 0x01001000ff0877ac */ /* 0x000e620008000a00 */
[----:B------:R-:W2:Y:S01]  /*5e70*/  LDC.64 R16, c[0x4][R16] ;  /* 0x0100000010107b82 */ /* 0x000ea20000000a00 */
[----:B------:R-:W-:Y:S02]  /*5e80*/  HFMA2 R12, -RZ, RZ, 0, 5.9604644775390625e-08 ;  /* 0x00000001ff0c7431 */ /* 0x000fe400000001ff */
[----:B------:R-:W-:Y:S02]  /*5e90*/  IMAD.MOV.U32 R8, RZ, RZ, 0x70 ;  /* 0x00000070ff087424 */ /* 0x000fe400078e00ff */
[----:B------:R-:W-:Y:S01]  /*5ea0*/  IMAD.MOV.U32 R13, RZ, RZ, RZ ;  /* 0x000000ffff0d7224 */ /* 0x000fe200078e00ff */
[----:B------:R-:W3:Y:S01]  /*5eb0*/  LDCU.64 UR6, c[0x4][0x88] ;  /* 0x01001100ff0677ac */ /* 0x000ee20008000a00 */
[----:B------:R-:W4:Y:S01]  /*5ec0*/  LDCU.64 UR4, c[0x4][0x8] ;  /* 0x01000100ff0477ac */ /* 0x000f220008000a00 */
[----:B-1----:R-:W-:Y:S02]  /*5ed0*/  MOV R4, UR8 ;  /* 0x0000000800047c02 */ /* 0x002fe40008000f00 */
[----:B------:R-:W-:Y:S02]  /*5ee0*/  MOV R5, UR9 ;  /* 0x0000000900057c02 */ /* 0x000fe40008000f00 */
[----:B---3--:R-:W-:Y:S01]  /*5ef0*/  MOV R7, UR7 ;  /* 0x0000000700077c02 */ /* 0x008fe20008000f00 */
[----:B------:R-:W-:Y:S01]  /*5f00*/  IMAD.U32 R6, RZ, RZ, UR6 ;  /* 0x00000006ff067e24 */ /* 0x000fe2000f8e00ff */
[----:B----4-:R-:W-:Y:S01]  /*5f10*/  MOV R11, UR5 ;  /* 0x00000005000b7c02 */ /* 0x010fe20008000f00 */
[----:B------:R-:W-:Y:S02]  /*5f20*/  IMAD.U32 R10, RZ, RZ, UR4 ;  /* 0x00000004ff0a7e24 */ /* 0x000fe4000f8e00ff */
[----:B------:R-:W-:Y:S07]  /*5f30*/  LEPC R20, `(.L_x_82) ;  /* 0x000000001014794e */ /* 0x000fee0000000000 */
[----:B--2---:R-:W-:Y:S05]  /*5f40*/  CALL.ABS.NOINC R16 ;  /* 0x0000000010007343 */ /* 0x004fea0003c00000 */
.L_x_82:
[----:B------:R-:W-:Y:S05]  /*5f50*/  BSYNC.RECONVERGENT B6 ;  /* 0x0000000000067941 */ /* 0x000fea0003800200 */
.L_x_81:
[----:B------:R-:W-:Y:S02]  /*5f60*/  R2UR UR6, R59 ;  /* 0x000000003b0672ca */ /* 0x000fe400000e0000 */
[----:B------:R-:W-:Y:S02]  /*5f70*/  R2UR UR5, R54 ;  /* 0x00000000360572ca */ /* 0x000fe400000e0000 */
[----:B------:R-:W-:Y:S02]  /*5f80*/  R2UR UR4, R53 ;  /* 0x00000000350472ca */ /* 0x000fe400000e0000 */
[----:B------:R-:W-:Y:S02]  /*5f90*/  ISETP.NE.U32.AND P4, PT, R42, RZ, PT ;  /* 0x000000ff2a00720c */ /* 0x000fe40003f85070 */
[----:B------:R-:W-:Y:S02]  /*5fa0*/  ISETP.NE.U32.AND P2, PT, RZ, UR54, PT ;  /* 0x00000036ff007c0c */ /* 0x000fe4000bf45070 */
[----:B------:R-:W-:Y:S02]  /*5fb0*/  ISETP.NE.AND.EX P4, PT, R43, RZ, PT, P4 ;  /* 0x000000ff2b00720c */ /* 0x000fe40003f85340 */
[----:B------:R-:W-:Y:S01]  /*5fc0*/  ISETP.NE.AND.EX P2, PT, RZ, UR55, PT, P2 ;  /* 0x00000037ff007c0c */ /* 0x000fe2000bf45320 */
[----:B------:R-:W-:Y:S02]  /*5fd0*/  UISETP.NE.AND UP2, UPT, UR6, URZ, UPT ;  /* 0x000000ff0600728c */ /* 0x000fe4000bf45270 */
[----:B------:R-:W-:Y:S04]  /*5fe0*/  UISETP.NE.U32.AND UP0, UPT, UR5, URZ, UPT ;  /* 0x000000ff0500728c */ /* 0x000fe8000bf05070 */
[----:B------:R-:W-:Y:S01]  /*5ff0*/  UISETP.NE.AND.EX UP1, UPT, UR4, URZ, UPT, UP0 ;  /* 0x000000ff0400728c */ /* 0x000fe2000bf25300 */
[----:B------:R-:W-:Y:S01]  /*6000*/  PLOP3.LUT P1, PT, PT, PT, UP2, 0x80, 0x8 ;  /* 0x000000000008781c */ /* 0x000fe20003f2f028 */
[----:B------:R-:W-:Y:S03]  /*6010*/  UPLOP3.LUT UP0, UPT, UPT, UPT, UPT, 0x40, 0x4 ;  /* 0x000000000004789c */ /* 0x000fe60003f0e870 */
[----:B------:R-:W-:Y:S06]  /*6020*/  @UP2 UPLOP3.LUT UP0, UPT, UPT, UPT, UP1, 0x80, 0x8 ;  /* 0x000000000008289c */ /* 0x000fec0003f0f010 */
[----:B------:R-:W-:Y:S01]  /*6030*/  PLOP3.LUT P0, PT, PT, PT, UP0, 0x80, 0x8 ;  /* 0x000000000008781c */ /* 0x000fe20003f0f008 */
[----:B------:R-:W-:Y:S01]  /*6040*/  @!UPT UIADD3 URZ, UPT, UPT, URZ, URZ, URZ ;  /* 0x000000fffffff290 */ /* 0x000fe2000fffe0ff */
[----:B------:R-:W-:Y:S11]  /*6050*/  BRA.U !UP1, `(.L_x_84) ;  /* 0x0000000109407547 */ /* 0x000ff6000b800000 */
[----:B------:R-:W-:Y:S01]  /*6060*/  UISETP.NE.U32.AND UP0, UPT, UR54, URZ, UPT ;  /* 0x000000ff3600728c */ /* 0x000fe2000bf05070 */
[----:B------:R-:W-:Y:S01]  /*6070*/  R2UR UR6, R54 ;  /* 0x00000000360672ca */ /* 0x000fe200000e0000 */
[----:B------:R-:W1:Y:S01]  /*6080*/  LDCU.64 UR8, c[0x0][0x358] ;  /* 0x00006b00ff0877ac */ /* 0x000e620008000a00 */
[----:B------:R-:W-:Y:S02]  /*6090*/  HFMA2 R51, -RZ, RZ, 0, 5.9604644775390625e-08 ;  /* 0x00000001ff337431 */ /* 0x000fe400000001ff */
[----:B------:R-:W-:Y:S01]  /*60a0*/  IMAD.MOV.U32 R0, RZ, RZ, 0x1 ;  /* 0x00000001ff007424 */ /* 0x000fe200078e00ff */
[----:B------:R-:W-:Y:S06]  /*60b0*/  UISETP.NE.AND.EX UP0, UPT, UR55, URZ, UPT, UP0 ;  /* 0x000000ff3700728c */ /* 0x000fec000bf05300 */
[----:B------:R-:W-:Y:S05]  /*60c0*/  PLOP3.LUT P3, PT, PT, PT, UP0, 0x80, 0x8 ;  /* 0x000000000008781c */ /* 0x000fea0003f6f008 */
[----:B------:R-:W2:Y:S01]  /*60d0*/  @UP0 LDCU.64 UR4, c[0x0][0x988] ;  /* 0x00013100ff0407ac */ /* 0x000ea20008000a00 */
[----:B------:R-:W-:Y:S07]  /*60e0*/  @UP0 UIMAD UR6, UR52, UR6, URZ ;  /* 0x00000006340602a4 */ /* 0x000fee000f8e02ff */
[----:B------:R-:W-:Y:S01]  /*60f0*/  @!P3 PRMT R51, R0, 0x7610, R51 ;  /* 0x000076100033b816 */ /* 0x000fe20000000033 */
[----:B--2---:R-:W-:Y:S06]  /*6100*/  @UP0 UIMAD.WIDE UR4, UR6, 0x4, UR4 ;  /* 0x00000004060408a5 */ /* 0x004fec000f8e0204 */
[----:B------:R-:W-:Y:S02]  /*6110*/  IMAD.U32 R4, RZ, RZ, UR4 ;  /* 0x00000004ff047e24 */ /* 0x000fe4000f8e00ff */
[----:B------:R-:W-:Y:S03]  /*6120*/  IMAD.U32 R5, RZ, RZ, UR5 ;  /* 0x00000005ff057e24 */ /* 0x000fe6000f8e00ff */
[----:B------:R-:W2:Y:S02]  /*6130*/  @!UP0 LDCU UR4, c[0x0][0x980] ;  /* 0x00013000ff0487ac */ /* 0x000ea40008000800 */
[----:B-1---5:R1:W5:Y:S02]  /*6140*/  @P3 LDG.E R27, desc[UR8][R4.64] ;  /* 0x00000008041b3981 */ /* 0x022364000c1e1900 */
[----:B-12---:R-:W-:Y:S02]  /*6150*/  @!P3 MOV R27, UR4 ;  /* 0x00000004001bbc02 */ /* 0x006fe40008000f00 */
.L_x_84:
[----:B------:R-:W-:Y:S05]  /*6160*/  @!P4 BRA `(.L_x_85) ;  /* 0x000000000024c947 */ /* 0x000fea0003800000 */
[----:B------:R-:W-:Y:S01]  /*6170*/  ISETP.NE.U32.AND P3, PT, R40, RZ, PT ;  /* 0x000000ff2800720c */ /* 0x000fe20003f65070 */
[----:B------:R-:W1:Y:S03]  /*6180*/  LDCU.64 UR4, c[0x0][0x358] ;  /* 0x00006b00ff0477ac */ /* 0x000e660008000a00 */
[----:B------:R-:W-:Y:S11]  /*6190*/  ISETP.NE.AND.EX P3, PT, R41, RZ, PT, P3 ;  /* 0x000000ff2900720c */ /* 0x000ff60003f65330 */
[----:B------:R-:W-:Y:S02]  /*61a0*/  @!UPT UIADD3 URZ, UPT, UPT, URZ, URZ, URZ ;  /* 0x000000fffffff290 */ /* 0x000fe4000fffe0ff */
[----:B------:R-:W2:Y:S01]  /*61b0*/  @P3 LDC.64 R4, c[0x0][0x9a8] ;  /* 0x00026a00ff043b82 */ /* 0x000ea20000000a00 */
[----:B------:R-:W-:Y:S04]  /*61c0*/  @P3 IMAD R0, R42, UR52, RZ ;  /* 0x000000342a003c24 */ /* 0x000fe8000f8e02ff */
[----:B--2---:R-:W-:Y:S05]  /*61d0*/  @P3 IMAD.WIDE R4, R0, 0x4, R4 ;  /* 0x0000000400043825 */ /* 0x004fea00078e0204 */
[----:B-1---5:R1:W5:Y:S02]  /*61e0*/  @P3 LDG.E R24, desc[UR4][R4.64] ;  /* 0x0000000404183981 */ /* 0x022364000c1e1900 */
[----:B-1----:R-:W2:Y:S02]  /*61f0*/  @!P3 LDC R24, c[0x0][0x9a0] ;  /* 0x00026800ff18bb82 */ /* 0x002ea40000000800 */
.L_x_85:
[----:B-----5:R-:W-:Y:S01]  /*6200*/  FSETP.NEU.AND P3, PT, R27, RZ, PT ;  /* 0x000000ff1b00720b */ /* 0x020fe20003f6d000 */
[----:B------:R-:W1:Y:S01]  /*6210*/  LDCU.128 UR12, c[0x0][0xb90] ;  /* 0x00017200ff0c77ac */ /* 0x000e620008000c00 */
[----:B------:R-:W-:Y:S01]  /*6220*/  SEL R3, RZ, 0xffffffff, P2 ;  /* 0xffffffffff037807 */ /* 0x000fe20001000000 */
[----:B------:R-:W-:Y:S01]  /*6230*/  IMAD.SHL.U32 R72, R49, 0x2, RZ ;  /* 0x0000000231487824 */ /* 0x000fe200078e00ff */
[----:B------:R-:W-:Y:S01]  /*6240*/  @P1 LOP3.LUT P2, RZ, R51, 0xff, RZ, 0xc0, !PT ;  /* 0x000000ff33ff1812 */ /* 0x000fe2000784c0ff */
[----:B------:R-:W-:Y:S01]  /*6250*/  BSSY B1, `(.L_x_86) ;  /* 0x000004e000017945 */ /* 0x000fe20003800000 */
[----:B------:R-:W-:Y:S01]  /*6260*/  @P1 SEL R0, RZ, 0xffffffff, P3 ;  /* 0xffffffffff001807 */ /* 0x000fe20001800000 */
[----:B------:R-:W-:Y:S01]  /*6270*/  VIADD R69, R72, UR49 ;  /* 0x0000003148457c36 */ /* 0x000fe20008000000 */
[----:B------:R-:W-:Y:S01]  /*6280*/  LOP3.LUT R48, R48, 0x1, RZ, 0x3c, !PT ;  /* 0x0000000130307812 */ /* 0x000fe200078e3cff */
[----:B------:R-:W3:Y:S01]  /*6290*/  LDCU UR11, c[0x0][0xba0] ;  /* 0x00017400ff0b77ac */ /* 0x000ee20008000800 */
[----:B------:R-:W-:Y:S01]  /*62a0*/  @P0 SEL R0, R3, R0, !P2 ;  /* 0x0000000003000207 */ /* 0x000fe20005000000 */
[----:B------:R-:W-:Y:S01]  /*62b0*/  IMAD.MOV.U32 R73, RZ, RZ, 0x1 ;  /* 0x00000001ff497424 */ /* 0x000fe200078e00ff */
[----:B------:R-:W-:Y:S01]  /*62c0*/  LEA R70, R22, UR49, 0x3 ;  /* 0x0000003116467c11 */ /* 0x000fe2000f8e18ff */
[----:B------:R-:W-:Y:S01]  /*62d0*/  USHF.L.U32 UR8, UR51, 0x6, URZ ;  /* 0x0000000633087899 */ /* 0x000fe200080006ff */
[----:B------:R-:W-:Y:S01]  /*62e0*/  @P1 LOP3.LUT R0, R0, 0x1, RZ, 0xc0, !PT ;  /* 0x0000000100001812 */ /* 0x000fe200078ec0ff */
[----:B------:R-:W-:Y:S01]  /*62f0*/  IMAD.IADD R25, R23, 0x1, R2 ;  /* 0x0000000117197824 */ /* 0x000fe200078e0202 */
[----:B------:R-:W-:Y:S01]  /*6300*/  R2UR UR4, R57 ;  /* 0x00000000390472ca */ /* 0x000fe200000e0000 */
[----:B------:R-:W-:Y:S01]  /*6310*/  IMAD.MOV.U32 R71, RZ, RZ, RZ ;  /* 0x000000ffff477224 */ /* 0x000fe200078e00ff */
[----:B------:R-:W-:Y:S01]  /*6320*/  ISETP.NE.U32.OR P5, PT, R0, 0x1, !P1 ;  /* 0x000000010000780c */ /* 0x000fe20004fa5470 */
[----:B------:R-:W-:Y:S01]  /*6330*/  IMAD.U32 R65, RZ, RZ, UR8 ;  /* 0x00000008ff417e24 */ /* 0x000fe2000f8e00ff */
[----:B------:R-:W-:Y:S02]  /*6340*/  R2UR UR6, R56 ;  /* 0x00000000380672ca */ /* 0x000fe400000e0000 */
[----:B------:R-:W-:Y:S02]  /*6350*/  CS2R R38, SRZ ;  /* 0x0000000000267805 */ /* 0x000fe4000001ff00 */
[----:B------:R-:W-:Y:S02]  /*6360*/  R2UR UR10, R58 ;  /* 0x000000003a0a72ca */ /* 0x000fe400000e0000 */
[----:B------:R-:W-:Y:S02]  /*6370*/  CS2R R36, SRZ ;  /* 0x0000000000247805 */ /* 0x000fe4000001ff00 */
[----:B------:R-:W-:Y:S02]  /*6380*/  R2UR UR9, R55 ;  /* 0x00000000370972ca */ /* 0x000fe400000e0000 */
[----:B------:R-:W-:Y:S02]  /*6390*/  CS2R R30, SRZ ;  /* 0x00000000001e7805 */ /* 0x000fe4000001ff00 */
[----:B------:R-:W-:Y:S02]  /*63a0*/  PLOP3.LUT P2, PT, PT, PT, UP1, 0x80, 0x8 ;  /* 0x000000000008781c */ /* 0x000fe40003f4f018 */
[----:B------:R-:W-:Y:S02]  /*63b0*/  CS2R R28, SRZ ;  /* 0x00000000001c7805 */ /* 0x000fe4000001ff00 */
[----:B------:R-:W-:Y:S01]  /*63c0*/  LOP3.LUT P4, R66, R51, 0xff, RZ, 0xc0, !PT ;  /* 0x000000ff33427812 */ /* 0x000fe2000788c0ff */
[----:B------:R-:W-:Y:S01]  /*63d0*/  UIMAD.WIDE.U32 UR4, UR8, UR4, URZ ;  /* 0x00000004080472a5 */ /* 0x000fe2000f8e00ff */
[----:B------:R-:W-:Y:S01]  /*63e0*/  SEL R4, RZ, 0xffffffff, P3 ;  /* 0xffffffffff047807 */ /* 0x000fe20001800000 */
[----:B------:R-:W-:Y:S01]  /*63f0*/  IMAD.IADD R68, R61, 0x1, R69 ;  /* 0x000000013d447824 */ /* 0x000fe200078e0245 */
[----:B------:R-:W-:Y:S01]  /*6400*/  @P5 SHF.L.U32 R0, R48, 0x1f, RZ ;  /* 0x0000001f30005819 */ /* 0x000fe200000006ff */
[----:B------:R-:W-:Y:S01]  /*6410*/  USHF.R.U32.HI UR5, URZ, UR6, UR5 ;  /* 0x00000006ff057299 */ /* 0x000fe20008011605 */
[----:B------:R-:W-:Y:S01]  /*6420*/  P2R R67, PR, RZ, 0x20 ;  /* 0x00000020ff437803 */ /* 0x000fe20000000000 */
[----:B------:R-:W-:Y:S01]  /*6430*/  UISETP.NE.AND UP0, UPT, UR10, 0x1, UPT ;  /* 0x000000010a00788c */ /* 0x000fe2000bf05270 */
[----:B------:R4:W2:Y:S03]  /*6440*/  @P5 SYNCS.PHASECHK.TRANS64.TRYWAIT P1, [UR49+0x80], R0 ;  /* 0x00008000ff0055a7 */ /* 0x0008a60008021131 */
[----:B------:R-:W-:Y:S01]  /*6450*/  USEL UR5, UR8, UR5, !UP0 ;  /* 0x0000000508057287 */ /* 0x000fe2000c000000 */
[----:B------:R-:W-:Y:S01]  /*6460*/  @P2 SEL R4, R3, R4, !P4 ;  /* 0x0000000403042207 */ /* 0x000fe20006000000 */
[----:B------:R-:W-:Y:S03]  /*6470*/  UISETP.NE.AND UP0, UPT, UR9, 0x1, UPT ;  /* 0x000000010900788c */ /* 0x000fe6000bf05270 */
[----:B------:R-:W-:Y:S01]  /*6480*/  LOP3.LUT R4, R4, 0x1, RZ, 0xc0, !PT ;  /* 0x0000000104047812 */ /* 0x000fe200078ec0ff */
[----:B------:R-:W-:Y:S02]  /*6490*/  IMAD R6, RZ, RZ, -UR5 ;  /* 0x80000005ff067e24 */ /* 0x000fe4000f8e02ff */
[----:B------:R-:W-:Y:S02]  /*64a0*/  IMAD.U32 R64, RZ, RZ, UR5 ;  /* 0x00000005ff407e24 */ /* 0x000fe4000f8e00ff */
[----:B------:R-:W-:Y:S01]  /*64b0*/  IMAD R65, R6, UR10, R65 ;  /* 0x0000000a06417c24 */ /* 0x000fe2000f8e0241 */
[----:B----4-:R-:W-:Y:S04]  /*64c0*/  SHF.L.U32 R0, R47, 0x1f, RZ ;  /* 0x0000001f2f007819 */ /* 0x010fe800000006ff */
[----:B------:R4:W4:Y:S01]  /*64d0*/  SYNCS.PHASECHK.TRANS64.TRYWAIT P0, [R70+URZ+0xe0], R0 ;  /* 0x0000e000460075a7 */ /* 0x00092200080011ff */
[----:B-1----:R-:W-:Y:S07]  /*64e0*/  UIMAD.WIDE.U32 UR6, UR5, UR12, URZ ;  /* 0x0000000c050672a5 */ /* 0x002fee000f8e00ff */
[----:B------:R-:W-:Y:S02]  /*64f0*/  UMOV UR4, UR7 ;  /* 0x0000000700047c82 */ /* 0x000fe40008000000 */
[----:B------:R-:W-:Y:S04]  /*6500*/  USHF.R.U32.HI UR4, URZ, UR13, UR4 ;  /* 0x0000000dff047299 */ /* 0x000fe80008011604 */
[----:B------:R-:W-:Y:S02]  /*6510*/  USEL UR4, UR5, UR4, !UP0 ;  /* 0x0000000405047287 */ /* 0x000fe4000c000000 */
[----:B------:R-:W-:Y:S02]  /*6520*/  UISETP.NE.AND UP0, UPT, UR14, 0x1, UPT ;  /* 0x000000010e00788c */ /* 0x000fe4000bf05270 */
[----:B------:R-:W-:Y:S02]  /*6530*/  UIMAD.WIDE.U32 UR6, UR4, UR15, URZ ;  /* 0x0000000f040672a5 */ /* 0x000fe4000f8e00ff */
[----:B------:R-:W-:Y:S02]  /*6540*/  IMAD.U32 R63, RZ, RZ, UR4 ;  /* 0x00000004ff3f7e24 */ /* 0x000fe4000f8e00ff */
[----:B------:R-:W-:Y:S01]  /*6550*/  PLOP3.LUT P2, PT, PT, PT, UP0, 0x80, 0x8 ;  /* 0x000000000008781c */ /* 0x000fe20003f4f008 */
[----:B------:R-:W-:Y:S02]  /*6560*/  IMAD R5, RZ, RZ, -UR4 ;  /* 0x80000004ff057e24 */ /* 0x000fe4000f8e02ff */
[----:B------:R-:W-:Y:S01]  /*6570*/  UMOV UR6, UR7 ;  /* 0x0000000700067c82 */ /* 0x000fe20008000000 */
[----:B------:R-:W-:Y:S01]  /*6580*/  IMAD.U32 R62, RZ, RZ, UR4 ;  /* 0x00000004ff3e7e24 */ /* 0x000fe2000f8e00ff */
[----:B---3--:R-:W-:Y:S01]  /*6590*/  USHF.R.U32.HI UR6, URZ, UR11, UR6 ;  /* 0x0000000bff067299 */ /* 0x008fe20008011606 */
[----:B------:R-:W-:Y:S05]  /*65a0*/  IMAD R64, R5, UR9, R64 ;  /* 0x0000000905407c24 */ /* 0x000fea000f8e0240 */
[----:B------:R-:W-:Y:S02]  /*65b0*/  SEL R63, R63, UR6, !P2 ;  /* 0x000000063f3f7c07 */ /* 0x000fe4000d000000 */
[----:B------:R-:W-:Y:S03]  /*65c0*/  ISETP.NE.U32.AND P2, PT, R4, 0x1, PT ;  /* 0x000000010400780c */ /* 0x000fe60003f45070 */
[----:B------:R-:W-:Y:S01]  /*65d0*/  IMAD.MOV R3, RZ, RZ, -R63 ;  /* 0x000000ffff037224 */ /* 0x000fe200078e0a3f */
[----:B------:R-:W-:Y:S03]  /*65e0*/  P2R R74, PR, RZ, 0x4 ;  /* 0x00000004ff4a7803 */ /* 0x000fe60000000000 */
[----:B------:R-:W-:Y:S01]  /*65f0*/  IMAD R62, R3, UR14, R62 ;  /* 0x0000000e033e7c24 */ /* 0x000fe2000f8e023e */
[----:B--2---:R-:W-:Y:S01]  /*6600*/  @P5 SEL R73, RZ, 0x1, !P1 ;  /* 0x00000001ff495807 */ /* 0x004fe20004800000 */
[----:B------:R-:W-:Y:S06]  /*6610*/  @!P5 BRA `(.L_x_87) ;  /* 0x000000000044d947 */ /* 0x000fec0003800000 */
[----:B------:R-:W-:Y:S01]  /*6620*/  IMAD.MOV.U32 R38, RZ, RZ, RZ ;  /* 0x000000ffff267224 */ /* 0x000fe200078e00ff */
[----:B------:R-:W-:Y:S01]  /*6630*/  ISETP.NE.AND P1, PT, R73, RZ, PT ;  /* 0x000000ff4900720c */ /* 0x000fe20003f25270 */
[----:B------:R-:W-:Y:S01]  /*6640*/  BSSY B0, `(.L_x_88) ;  /* 0x0000008000007945 */ /* 0x000fe20003800000 */
[----:B------:R-:W-:Y:S02]  /*6650*/  CS2R R30, SRZ ;  /* 0x00000000001e7805 */ /* 0x000fe4000001ff00 */
[----:B------:R-:W-:Y:S02]  /*6660*/  CS2R R28, SRZ ;  /* 0x00000000001c7805 */ /* 0x000fe4000001ff00 */
[----:B------:R-:W-:Y:S07]  /*6670*/  CS2R R36, SRZ ;  /* 0x0000000000247805 */ /* 0x000fee000001ff00 */
[----:B------:R-:W-:Y:S05]  /*6680*/  @P1 BRA `(.L_x_89) ;  /* 0x00000000000c1947 */ /* 0x000fea0003800000 */
[----:B------:R-:W-:Y:S04]  /*6690*/  SHF.L.U32 R3, R48, 0x1f, RZ ;  /* 0x0000001f30037819 */ /* 0x000fe800000006ff */
[----:B------:R-:W1:Y:S02]  /*66a0*/  SYNCS.PHASECHK.TRANS64.TRYWAIT P1, [UR49+0x80], R3 ;  /* 0x00008003ff0075a7 */ /* 0x000e640008021131 */
[----:B-1----:R-:W-:Y:S05]  /*66b0*/  @!P1 BRA `(.L_x_90) ;  /* 0x0000002c00d09947 */ /* 0x002fea0003800000 */
.L_x_89:
[----:B------:R-:W-:Y:S05]  /*66c0*/  BSYNC B0 ;  /* 0x0000000000007941 */ /* 0x000fea0003800000 */
.L_x_88:
[----:B------:R-:W-:Y:S01]  /*66d0*/  ISETP.NE.AND P1, PT, R74, RZ, PT ;  /* 0x000000ff4a00720c */ /* 0x000fe20003f25270 */
[----:B------:R-:W-:Y:S11]  /*66e0*/  HFMA2 R71, -RZ, RZ, 0, 5.9604644775390625e-08 ;  /* 0x00000001ff477431 */ /* 0x000ff600000001ff */
[----:B------:R-:W-:Y:S01]  /*66f0*/  @!UPT UIADD3 URZ, UPT, UPT, URZ, URZ, URZ ;  /* 0x000000fffffff290 */ /* 0x000fe2000fffe0ff */
[----:B------:R-:W-:Y:S05]  /*6700*/  @P1 WARPSYNC.ALL ;  /* 0x0000000000001948 */ /* 0x000fea0003800000 */
[----:B------:R2:W3:Y:S04]  /*6710*/  @P1 LDSM.16.M88.4 R28, [R72+UR49+0x200] ;  /* 0x00020031481c183b */ /* 0x0004e80008000200 */
[----:B------:R2:W1:Y:S02]  /*6720*/  @P1 LDSM.16.M88.4 R36, [R68+0x200] ;  /* 0x000200004424183b */ /* 0x0004640000000200 */
.L_x_87:
[----:B------:R-:W-:Y:S05]  /*6730*/  BSYNC B1 ;  /* 0x0000000000017941 */ /* 0x000fea0003800000 */
.L_x_86:
[----:B-1----:R-:W-:Y:S04]  /*6740*/  SHF.R.U32.HI R2, RZ, 0x15, R25 ;  /* 0x00000015ff027819 */ /* 0x002fe80000011619 */
[----:B------:R-:W-:Y:S01]  /*6750*/  LOP3.LUT P1, RZ, R2, 0x3, R52, 0x48, !PT ;  /* 0x0000000302ff7812 */ /* 0x000fe20007824834 */
[----:B------:R-:W-:Y:S01]  /*6760*/  @!UPT UIADD3 URZ, UPT, UPT, URZ, URZ, URZ ;  /* 0x000000fffffff290 */ /* 0x000fe2000fffe0ff */
[----:B----4-:R-:W-:Y:S11]  /*6770*/  @P0 BRA `(.L_x_91) ;  /* 0x0000000000080947 */ /* 0x010ff60003800000 */
[----:B------:R-:W1:Y:S02]  /*6780*/  SYNCS.PHASECHK.TRANS64.TRYWAIT P0, [R70+URZ+0xe0], R0 ;  /* 0x0000e000460075a7 */ /* 0x000e6400080011ff */
[----:B-1----:R-:W-:Y:S05]  /*6790*/  @!P0 BRA `(.L_x_92) ;  /* 0x0000002c00b08947 */ /* 0x002fea0003800000 */
.L_x_91:
[----:B------:R-:W-:Y:S05]  /*67a0*/  @!P1 BRA `(.L_x_93) ;  /* 0x0000000000409947 */ /* 0x000fea0003800000 */
[----:B------:R-:W4:Y:S01]  /*67b0*/  LDCU.64 UR8, c[0x4][0x70] ;  /* 0x01000e00ff0877ac */ /* 0x000f220008000a00 */
[----:B------:R-:W-:Y:S01]  /*67c0*/  MOV R3, 0x0 ;  /* 0x0000000000037802 */ /* 0x000fe20000000f00 */
[----:B------:R-:W-:Y:S02]  /*67d0*/  HFMA2 R12, -RZ, RZ, 0, 5.9604644775390625e-08 ;  /* 0x00000001ff0c7431 */ /* 0x000fe400000001ff */
[----:B------:R-:W-:Y:S02]  /*67e0*/  IMAD.MOV.U32 R8, RZ, RZ, 0x192 ;  /* 0x00000192ff087424 */ /* 0x000fe400078e00ff */
[----:B------:R-:W-:Y:S01]  /*67f0*/  IMAD.MOV.U32 R13, RZ, RZ, RZ ;  /* 0x000000ffff0d7224 */ /* 0x000fe200078e00ff */
[----:B------:R-:W5:Y:S01]  /*6800*/  LDCU.64 UR6, c[0x4][0x78] ;  /* 0x01000f00ff0677ac */ /* 0x000f620008000a00 */
[----:B------:R-:W1:Y:S01]  /*6810*/  LDC.64 R2, c[0x4][R3] ;  /* 0x0100000003027b82 */ /* 0x000e620000000a00 */
[----:B------:R-:W2:Y:S01]  /*6820*/  LDCU.64 UR4, c[0x4][0x10] ;  /* 0x01000200ff0477ac */ /* 0x000ea20008000a00 */
[----:B----4-:R-:W-:Y:S01]  /*6830*/  MOV R5, UR9 ;  /* 0x0000000900057c02 */ /* 0x010fe20008000f00 */
[----:B------:R-:W-:Y:S01]  /*6840*/  IMAD.U32 R4, RZ, RZ, UR8 ;  /* 0x00000008ff047e24 */ /* 0x000fe2000f8e00ff */
[----:B-----5:R-:W-:Y:S01]  /*6850*/  MOV R7, UR7 ;  /* 0x0000000700077c02 */ /* 0x020fe20008000f00 */
[----:B------:R-:W-:Y:S01]  /*6860*/  IMAD.U32 R6, RZ, RZ, UR6 ;  /* 0x00000006ff067e24 */ /* 0x000fe2000f8e00ff */
[----:B--2---:R-:W-:Y:S01]  /*6870*/  MOV R11, UR5 ;  /* 0x00000005000b7c02 */ /* 0x004fe20008000f00 */
[----:B------:R-:W-:Y:S02]  /*6880*/  IMAD.U32 R10, RZ, RZ, UR4 ;  /* 0x00000004ff0a7e24 */ /* 0x000fe4000f8e00ff */
[----:B------:R-:W-:Y:S07]  /*6890*/  LEPC R20, `(.L_x_93) ;  /* 0x000000001014794e */ /* 0x000fee0000000000 */
[----:B-1-3--:R-:W-:Y:S05]  /*68a0*/  CALL.ABS.NOINC R2 ;  /* 0x0000000002007343 */ /* 0x00afea0003c00000 */
.L_x_93:
[C---:B---3--:R-:W-:Y:S01]  /*68b0*/  SHF.L.U32 R20, R28.reuse, 0x10, RZ ;  /* 0x000000101c147819 */ /* 0x048fe200000006ff */
[----:B------:R-:W-:Y:S05]  /*68c0*/  WARPSYNC.ALL ;  /* 0x0000000000007948 */ /* 0x000fea0003800000 */
[----:B------:R-:W-:Y:S01]  /*68d0*/  R2UR UR4, R25 ;  /* 0x00000000190472ca */ /* 0x000fe200000e0000 */
[----:B------:R-:W-:Y:S01]  /*68e0*/  BSSY.RECONVERGENT B0, `(.L_x_94) ;  /* 0x0000051000007945 */ /* 0x000fe20003800200 */
[----:B------:R-:W-:Y:S02]  /*68f0*/  LOP3.LUT R21, R28, 0xffff0000, RZ, 0xc0, !PT ;  /* 0xffff00001c157812 */ /* 0x000fe400078ec0ff */
[C---:B------:R-:W-:Y:S02]  /*6900*/  SHF.L.U32 R26, R29.reuse, 0x10, RZ ;  /* 0x000000101d1a7819 */ /* 0x040fe400000006ff */
[----:B------:R-:W-:Y:S07]  /*6910*/  ISETP.NE.AND P0, PT, R50, RZ, PT ;  /* 0x000000ff3200720c */ /* 0x000fee0003f05270 */
[----:B------:R-:W1:Y:S02]  /*6920*/  LDTM.16dp256bit.x4 R4, tmem[UR4] ;  /* 0x00000004000479ee */ /* 0x000e640008120000 */
[C---:B-1----:R-:W-:Y:S01]  /*6930*/  FMUL R0, R24.reuse, R4 ;  /* 0x0000000418007220 */ /* 0x042fe20000400000 */
[C---:B------:R-:W-:Y:S01]  /*6940*/  FMUL R4, R24.reuse, R8 ;  /* 0x0000000818047220 */ /* 0x040fe20000400000 */
[C---:B------:R-:W-:Y:S01]  /*6950*/  FMUL R8, R24.reuse, R12 ;  /* 0x0000000c18087220 */ /* 0x040fe20000400000 */
[C---:B------:R-:W-:Y:S01]  /*6960*/  FMUL R2, R24.reuse, R5 ;  /* 0x0000000518027220 */ /* 0x040fe20000400000 */
[C---:B------:R-:W-:Y:S01]  /*6970*/  FMUL R12, R24.reuse, R16 ;  /* 0x00000010180c7220 */ /* 0x040fe20000400000 */
[----:B------:R-:W-:Y:S01]  /*6980*/  LOP3.LUT R16, R29, 0xffff0000, RZ, 0xc0, !PT ;  /* 0xffff00001d107812 */ /* 0x000fe200078ec0ff */
[C---:B------:R-:W-:Y:S01]  /*6990*/  FMUL R3, R24.reuse, R6 ;  /* 0x0000000618037220 */ /* 0x040fe20000400000 */
[C---:B------:R-:W-:Y:S01]  /*69a0*/  FMUL R7, R24.reuse, R7 ;  /* 0x0000000718077220 */ /* 0x040fe20000400000 */
[C---:B------:R-:W-:Y:S01]  /*69b0*/  FFMA R0, R27.reuse, R20, R0 ;  /* 0x000000141b007223 */ /* 0x040fe20000000000 */
[C---:B------:R-:W-:Y:S01]  /*69c0*/  FFMA R2, R27.reuse, R21, R2 ;  /* 0x000000151b027223 */ /* 0x040fe20000000002 */
[C---:B------:R-:W-:Y:S01]  /*69d0*/  FMUL R5, R24.reuse, R9 ;  /* 0x0000000918057220 */ /* 0x040fe20000400000 */
[C---:B------:R-:W-:Y:S01]  /*69e0*/  FFMA R3, R27.reuse, R26, R3 ;  /* 0x0000001a1b037223 */ /* 0x040fe20000000003 */
[----:B------:R-:W-:Y:S01]  /*69f0*/  FMUL R9, R24, R13 ;  /* 0x0000000d18097220 */ /* 0x000fe20000400000 */
[----:B------:R-:W-:Y:S01]  /*6a00*/  FFMA R7, R27, R16, R7 ;  /* 0x000000101b077223 */ /* 0x000fe20000000007 */
[----:B------:R-:W-:Y:S01]  /*6a10*/  LOP3.LUT R16, R30, 0xffff0000, RZ, 0xc0, !PT ;  /* 0xffff00001e107812 */ /* 0x000fe200078ec0ff */
[----:B------:R-:W-:Y:S01]  /*6a20*/  FMUL R6, R24, R10 ;  /* 0x0000000a18067220 */ /* 0x000fe20000400000 */
[----:B------:R-:W-:Y:S01]  /*6a30*/  F2FP.BF16.F32.PACK_AB R32, R2, R0 ;  /* 0x000000000220723e */ /* 0x000fe200000010ff */
[----:B------:R-:W-:Y:S01]  /*6a40*/  FMUL R13, R24, R17 ;  /* 0x00000011180d7220 */ /* 0x000fe20000400000 */
[----:B------:R-:W-:Y:S01]  /*6a50*/  SHF.L.U32 R17, R30, 0x10, RZ ;  /* 0x000000101e117819 */ /* 0x000fe200000006ff */
[C---:B------:R-:W-:Y:S01]  /*6a60*/  FMUL R10, R24.reuse, R14 ;  /* 0x0000000e180a7220 */ /* 0x040fe20000400000 */
[C---:B------:R-:W-:Y:S01]  /*6a70*/  LOP3.LUT R0, R31.reuse, 0xffff0000, RZ, 0xc0, !PT ;  /* 0xffff00001f007812 */ /* 0x040fe200078ec0ff */
[----:B------:R-:W-:Y:S01]  /*6a80*/  FMUL R14, R24, R18 ;  /* 0x00000012180e7220 */ /* 0x000fe20000400000 */
[----:B------:R-:W-:Y:S01]  /*6a90*/  SHF.L.U32 R18, R31, 0x10, RZ ;  /* 0x000000101f127819 */ /* 0x000fe200000006ff */
[----:B------:R-:W-:Y:S01]  /*6aa0*/  FFMA R4, R27, R17, R4 ;  /* 0x000000111b047223 */ /* 0x000fe20000000004 */
[----:B------:R-:W-:Y:S01]  /*6ab0*/  F2FP.BF16.F32.PACK_AB R33, R7, R3 ;  /* 0x000000030721723e */ /* 0x000fe200000010ff */
[C---:B------:R-:W-:Y:S01]  /*6ac0*/  FFMA R5, R27.reuse, R16, R5 ;  /* 0x000000101b057223 */ /* 0x040fe20000000005 */
[----:B------:R-:W-:Y:S01]  /*6ad0*/  SHF.L.U32 R2, R36, 0x10, RZ ;  /* 0x0000001024027819 */ /* 0x000fe200000006ff */
[----:B------:R-:W-:Y:S01]  /*6ae0*/  FMUL R11, R24, R11 ;  /* 0x0000000b180b7220 */ /* 0x000fe20000400000 */
[----:B------:R-:W-:Y:S01]  /*6af0*/  LOP3.LUT R3, R36, 0xffff0000, RZ, 0xc0, !PT ;  /* 0xffff000024037812 */ /* 0x000fe200078ec0ff */
[----:B------:R-:W-:Y:S01]  /*6b00*/  FFMA R6, R27, R18, R6 ;  /* 0x000000121b067223 */ /* 0x000fe20000000006 */
[----:B------:R-:W-:Y:S01]  /*6b10*/  SHF.L.U32 R7, R37, 0x10, RZ ;  /* 0x0000001025077819 */ /* 0x000fe200000006ff */
[----:B------:R-:W-:Y:S01]  /*6b20*/  FFMA R11, R27, R0, R11 ;  /* 0x000000001b0b7223 */ /* 0x000fe2000000000b */
[----:B------:R-:W-:Y:S01]  /*6b30*/  LOP3.LUT R0, R37, 0xffff0000, RZ, 0xc0, !PT ;  /* 0xffff000025007812 */ /* 0x000fe200078ec0ff */
[C---:B------:R-:W-:Y:S01]  /*6b40*/  FFMA R8, R27.reuse, R2, R8 ;  /* 0x000000021b087223 */ /* 0x040fe20000000008 */
[C---:B------:R-:W-:Y:S01]  /*6b50*/  FFMA R9, R27.reuse, R3, R9 ;  /* 0x000000031b097223 */ /* 0x040fe20000000009 */
[----:B------:R-:W-:Y:S01]  /*6b60*/  FMUL R15, R24, R15 ;  /* 0x0000000f180f7220 */ /* 0x000fe20000400000 */
[C---:B------:R-:W-:Y:S01]  /*6b70*/  SHF.L.U32 R2, R38.reuse, 0x10, RZ ;  /* 0x0000001026027819 */ /* 0x040fe200000006ff */
[----:B------:R-:W-:Y:S01]  /*6b80*/  FFMA R10, R27, R7, R10 ;  /* 0x000000071b0a7223 */ /* 0x000fe2000000000a */
[----:B------:R-:W-:Y:S01]  /*6b90*/  F2FP.BF16.F32.PACK_AB R34, R5, R4 ;  /* 0x000000040522723e */ /* 0x000fe200000010ff */
[----:B------:R-:W-:Y:S01]  /*6ba0*/  FFMA R15, R27, R0, R15 ;  /* 0x000000001b0f7223 */ /* 0x000fe2000000000f */
[----:B------:R-:W-:Y:S01]  /*6bb0*/  LOP3.LUT R3, R38, 0xffff0000, RZ, 0xc0, !PT ;  /* 0xffff000026037812 */ /* 0x000fe200078ec0ff */
[----:B------:R-:W-:Y:S01]  /*6bc0*/  FMUL R19, R24, R19 ;  /* 0x0000001318137220 */ /* 0x000fe20000400000 */
[----:B------:R-:W-:Y:S01]  /*6bd0*/  SHF.L.U32 R4, R39, 0x10, RZ ;  /* 0x0000001027047819 */ /* 0x000fe200000006ff */
[----:B------:R-:W-:Y:S01]  /*6be0*/  FFMA R12, R27, R2, R12 ;  /* 0x000000021b0c7223 */ /* 0x000fe2000000000c */
[----:B------:R-:W-:Y:S01]  /*6bf0*/  LOP3.LUT R5, R39, 0xffff0000, RZ, 0xc0, !PT ;  /* 0xffff000027057812 */ /* 0x000fe200078ec0ff */
[----:B------:R-:W-:Y:S01]  /*6c00*/  FFMA R13, R27, R3, R13 ;  /* 0x000000031b0d7223 */ /* 0x000fe2000000000d */
[----:B------:R-:W-:Y:S01]  /*6c10*/  F2FP.BF16.F32.PACK_AB R35, R11, R6 ;  /* 0x000000060b23723e */ /* 0x000fe200000010ff */
[----:B------:R-:W-:Y:S01]  /*6c20*/  FFMA R14, R27, R4, R14 ;  /* 0x000000041b0e7223 */ /* 0x000fe2000000000e */
[----:B------:R-:W-:Y:S01]  /*6c30*/  F2FP.BF16.F32.PACK_AB R8, R9, R8 ;  /* 0x000000080908723e */ /* 0x000fe200000010ff */
[----:B------:R-:W-:Y:S01]  /*6c40*/  FFMA R19, R27, R5, R19 ;  /* 0x000000051b137223 */ /* 0x000fe20000000013 */
[----:B------:R-:W-:Y:S01]  /*6c50*/  F2FP.BF16.F32.PACK_AB R9, R15, R10 ;  /* 0x0000000a0f09723e */ /* 0x000fe200000010ff */
[----:B------:R1:W-:Y:S01]  /*6c60*/  STSM.16.M88.4 [R69+0x200], R32 ;  /* 0x0002002045007844 */ /* 0x0003e20000000200 */
[----:B------:R-:W-:Y:S02]  /*6c70*/  F2FP.BF16.F32.PACK_AB R10, R13, R12 ;  /* 0x0000000c0d0a723e */ /* 0x000fe400000010ff */
[----:B------:R-:W-:Y:S05]  /*6c80*/  F2FP.BF16.F32.PACK_AB R11, R19, R14 ;  /* 0x0000000e130b723e */ /* 0x000fea00000010ff */
[----:B------:R1:W-:Y:S01]  /*6c90*/  STSM.16.M88.4 [R68+0x200], R8 ;  /* 0x0002000844007844 */ /* 0x0003e20000000200 */
[----:B------:R-:W-:Y:S01]  /*6ca0*/  @!PT LDS RZ, [RZ] ;  /* 0x00000000fffff984 */ /* 0x000fe20000000800 */
[----:B------:R-:W-:Y:S01]  /*6cb0*/  @!PT LDS RZ, [RZ] ;  /* 0x00000000fffff984 */ /* 0x000fe20000000800 */
[----:B------:R-:W-:Y:S01]  /*6cc0*/  @!PT LDS RZ, [RZ] ;  /* 0x00000000fffff984 */ /* 0x000fe20000000800 */
[----:B------:R-:W-:Y:S01]  /*6cd0*/  @!PT LDS RZ, [RZ] ;  /* 0x00000000fffff984 */ /* 0x000fe20000000800 */
[----:B------:R3:W-:Y:S07]  /*6ce0*/  MEMBAR.ALL.CTA ;  /* 0x0000000000007992 */ /* 0x0007ee0000008000 */
[----:B---3--:R-:W3:Y:S02]  /*6cf0*/  FENCE.VIEW.ASYNC.S ;  /* 0x00000000000073c6 */ /* 0x008ee40000000000 */
[----:B---3--:R-:W-:Y:S06]  /*6d00*/  BAR.SYNC.DEFER_BLOCKING 0x1, 0x80 ;  /* 0x0042000000007b1d */ /* 0x008fec0000010000 */
[----:B------:R-:W-:Y:S05]  /*6d10*/  @P0 BRA `(.L_x_95) ;  /* 0x0000000000340947 */ /* 0x000fea0003800000 */
[----:B------:R-:W3:Y:S01]  /*6d20*/  LDCU.64 UR6, c[0x0][0x348] ;  /* 0x00006900ff0677ac */ /* 0x000ee20008000a00 */
[----:B------:R-:W-:Y:S02]  /*6d30*/  R2UR UR42, R65 ;  /* 0x00000000412a72ca */ /* 0x000fe400000e0000 */
[----:B------:R-:W-:Y:S01]  /*6d40*/  R2UR UR43, R64 ;  /* 0x00000000402b72ca */ /* 0x000fe200000e0000 */
[----:B------:R-:W-:Y:S01]  /*6d50*/  UIADD3 UR4, UPT, UPT, UR49, 0x200, URZ ;  /* 0x0000020031047890 */ /* 0x000fe2000fffe0ff */
[----:B------:R-:W-:Y:S02]  /*6d60*/  R2UR UR44, R62 ;  /* 0x000000003e2c72ca */ /* 0x000fe400000e0000 */
[----:B------:R-:W-:Y:S03]  /*6d70*/  R2UR UR45, R63 ;  /* 0x000000003f2d72ca */ /* 0x000fe600000e0000 */
[----:B------:R-:W-:Y:S05]  /*6d80*/  IMAD.U32 R60, RZ, RZ, UR4 ;  /* 0x00000004ff3c7e24 */ /* 0x000fea000f8e00ff */
[----:B------:R-:W-:Y:S01]  /*6d90*/  R2UR UR40, R60 ;  /* 0x000000003c2872ca */ /* 0x000fe200000e0000 */
[----:B---3--:R-:W-:Y:S04]  /*6da0*/  UIADD3 UR4, UP0, UPT, UR6, 0x780, URZ ;  /* 0x0000078006047890 */ /* 0x008fe8000ff1e0ff */
[----:B------:R-:W-:Y:S09]  /*6db0*/  UIADD3.X UR5, UPT, UPT, URZ, UR7, URZ, UP0, !UPT ;  /* 0x00000007ff057290 */ /* 0x000ff200087fe4ff */
[----:B------:R3:W-:Y:S01]  /*6dc0*/  UTMASTG.5D.IM2COL [UR40], [UR4] ;  /* 0x00000028040073b5 */ /* 0x0007e20008060000 */
[----:B------:R0:W-:Y:S01]  /*6dd0*/  UTMACMDFLUSH ;  /* 0x00000000000079b7 */ /* 0x0001e20000000000 */
[----:B---3--:R-:W-:Y:S04]  /*6de0*/  DEPBAR.LE SB0, 0x1 ;  /* 0x000080400000791a */ /* 0x008fe80000000000 */
.L_x_95:
[----:B------:R-:W-:Y:S05]  /*6df0*/  BSYNC.RECONVERGENT B0 ;  /* 0x0000000000007941 */ /* 0x000fea0003800200 */
.L_x_94:
[----:B------:R-:W-:Y:S01]  /*6e00*/  BAR.SYNC.DEFER_BLOCKING 0x1, 0x80 ;  /* 0x0042000000007b1d */ /* 0x000fe20000010000 */
[----:B------:R-:W-:Y:S01]  /*6e10*/  ISETP.NE.AND P1, PT, R67, RZ, PT ;  /* 0x000000ff4300720c */ /* 0x000fe20003f25270 */
[----:B------:R-:W-:Y:S01]  /*6e20*/  UISETP.NE.AND UP0, UPT, UR53, URZ, UPT ;  /* 0x000000ff3500728c */ /* 0x000fe2000bf05270 */
[----:B------:R-:W-:Y:S11]  /*6e30*/  LEA R4, R71, UR49, 0x3 ;  /* 0x0000003147047c11 */ /* 0x000ff6000f8e18ff */
[----:B------:R-:W-:Y:S01]  /*6e40*/  @P1 SHF.L.U32 R3, R48, 0x1f, RZ ;  /* 0x0000001f30031819 */ /* 0x000fe200000006ff */
[----:B------:R-:W-:Y:S06]  /*6e50*/  BRA.U !UP0, `(.L_x_96) ;  /* 0x0000000108247547 */ /* 0x000fec000b800000 */
[----:B------:R-:W3:Y:S01]  /*6e60*/  S2R R0, SR_CgaCtaId ;  /* 0x0000000000007919 */ /* 0x000ee20000008800 */
[----:B------:R-:W-:Y:S01]  /*6e70*/  IMAD.U32 R2, RZ, RZ, UR50 ;  /* 0x00000032ff027e24 */ /* 0x000fe2000f8e00ff */
[----:B------:R-:W-:Y:S04]  /*6e80*/  UIADD3 UR4, UPT, UPT, UR50, 0x1, URZ ;  /* 0x0000000132047890 */ /* 0x000fe8000fffe0ff */
[----:B------:R-:W-:Y:S01]  /*6e90*/  @P1 LEA R2, R2, UR49, 0x3 ;  /* 0x0000003102021c11 */ /* 0x000fe2000f8e18ff */
[----:B------:R-:W-:Y:S04]  /*6ea0*/  UISETP.NE.AND UP0, UPT, UR4, 0x4, UPT ;  /* 0x000000040400788c */ /* 0x000fe8000bf05270 */
[----:B------:R-:W-:Y:S01]  /*6eb0*/  @P1 VIADD R2, R2, 0xa0 ;  /* 0x000000a002021836 */ /* 0x000fe20000000000 */
[----:B------:R-:W-:Y:S04]  /*6ec0*/  USEL UR50, UR4, URZ, UP0 ;  /* 0x000000ff04327287 */ /* 0x000fe80008000000 */
[----:B---3--:R-:W-:Y:S04]  /*6ed0*/  @P1 PRMT R0, R0, 0x654, R2 ;  /* 0x0000065400001816 */ /* 0x008fe80000000002 */
[----:B------:R3:W-:Y:S04]  /*6ee0*/  @P1 SYNCS.ARRIVE.TRANS64.RED.A1T0 RZ, [R0+URZ], RZ ;  /* 0x000000ff00ff19a7 */ /* 0x0007e800081004ff */
.L_x_96:
[----:B------:R-:W4:Y:S01]  /*6ef0*/  @P1 SYNCS.PHASECHK.TRANS64.TRYWAIT P0, [R4+URZ+0x80], R3 ;  /* 0x00008003040015a7 */ /* 0x000f2200080011ff */
[----:B------:R-:W-:Y:S01]  /*6f00*/  BSSY B1, `(.L_x_97) ;  /* 0x0000013000017945 */ /* 0x000fe20003800000 */
[----:B----4-:R-:W-:Y:S03]  /*6f10*/  @P1 SEL R73, RZ, 0x1, !P0 ;  /* 0x00000001ff491807 */ /* 0x010fe60004000000 */
[----:B------:R-:W-:Y:S05]  /*6f20*/  @!P1 BRA `(.L_x_98) ;  /* 0x0000000000409947 */ /* 0x000fea0003800000 */
[----:B------:R-:W-:Y:S01]  /*6f30*/  ISETP.NE.AND P1, PT, R74, RZ, PT ;  /* 0x000000ff4a00720c */ /* 0x000fe20003f25270 */
[----:B------:R-:W-:Y:S01]  /*6f40*/  BSSY B0, `(.L_x_99) ;  /* 0x0000009000007945 */ /* 0x000fe20003800000 */
[----:B------:R-:W-:Y:S11]  /*6f50*/  ISETP.NE.AND P0, PT, R73, RZ, PT ;  /* 0x000000ff4900720c */ /* 0x000ff60003f05270 */
[----:B------:R-:W-:Y:S05]  /*6f60*/  @P1 IMAD R3, R71, 0x1000, R72 ;  /* 0x0000100047031824 */ /* 0x000fea00078e0248 */
[----:B------:R-:W-:Y:S05]  /*6f70*/  @P1 IADD3 R2, PT, PT, R3, UR49, RZ ;  /* 0x0000003103021c10 */ /* 0x000fea000fffe0ff */
[----:B------:R-:W-:Y:S01]  /*6f80*/  @P1 IMAD.IADD R2, R61, 0x1, R2 ;  /* 0x000000013d021824 */ /* 0x000fe200078e0202 */
[----:B------:R-:W-:Y:S06]  /*6f90*/  @P0 BRA `(.L_x_100) ;  /* 0x00000000000c0947 */ /* 0x000fec0003800000 */
[----:B---3--:R-:W-:Y:S04]  /*6fa0*/  SHF.L.U32 R0, R48, 0x1f, RZ ;  /* 0x0000001f30007819 */ /* 0x008fe800000006ff */
[----:B------:R-:W3:Y:S02]  /*6fb0*/  SYNCS.PHASECHK.TRANS64.TRYWAIT P0, [R4+URZ+0x80], R0 ;  /* 0x00008000040075a7 */ /* 0x000ee400080011ff */
[----:B---3--:R-:W-:Y:S05]  /*6fc0*/  @!P0 BRA `(.L_x_101) ;  /* 0x0000002400b88947 */ /* 0x008fea0003800000 */
.L_x_100:
[----:B------:R-:W-:Y:S05]  /*6fd0*/  BSYNC B0 ;  /* 0x0000000000007941 */ /* 0x000fea0003800000 */
.L_x_99:
[----:B------:R-:W-:Y:S02]  /*6fe0*/  ISETP.NE.AND P0, PT, R74, RZ, PT ;  /* 0x000000ff4a00720c */ /* 0x000fe40003f05270 */
[----:B------:R-:W-:Y:S11]  /*6ff0*/  IADD3 R71, PT, PT, R71, 0x1, RZ ;  /* 0x0000000147477810 */ /* 0x000ff60007ffe0ff */
[----:B------:R-:W-:Y:S05]  /*7000*/  @P0 WARPSYNC.ALL ;  /* 0x0000000000000948 */ /* 0x000fea0003800000 */
[----:B------:R4:W1:Y:S04]  /*7010*/  @P0 LDSM.16.M88.4 R28, [R3+UR49+0x200] ;  /* 0x00020031031c083b */ /* 0x0008680008000200 */
[----:B------:R4:W1:Y:S02]  /*7020*/  @P0 LDSM.16.M88.4 R36, [R2+0x200] ;  /* 0x000200000224083b */ /* 0x0008640000000200 */
.L_x_98:
[----:B------:R-:W-:Y:S05]  /*7030*/  BSYNC B1 ;  /* 0x0000000000017941 */ /* 0x000fea0003800000 */
.L_x_97:
[----:B---3--:R-:W-:Y:S05]  /*7040*/  VIADD R0, R25, 0x20 ;  /* 0x0000002019007836 */ /* 0x008fea0000000000 */
[----:B------:R-:W-:Y:S04]  /*7050*/  SHF.R.U32.HI R0, RZ, 0x15, R0 ;  /* 0x00000015ff007819 */ /* 0x000fe80000011600 */
[----:B------:R-:W-:Y:S11]  /*7060*/  LOP3.LUT P0, RZ, R0, 0x3, R52, 0x48, !PT ;  /* 0x0000000300ff7812 */ /* 0x000ff60007804834 */
[----:B------:R-:W-:Y:S02]  /*7070*/  @!UPT UIADD3 URZ, UPT, UPT, URZ, URZ, URZ ;  /* 0x000000fffffff290 */ /* 0x000fe4000fffe0ff */
[----:B------:R-:W-:Y:S05]  /*7080*/  @!P0 BRA `(.L_x_102) ;  /* 0x0000000000408947 */ /* 0x000fea0003800000 */
[----:B------:R-:W3:Y:S01]  /*7090*/  LDCU.64 UR8, c[0x4][0x70] ;  /* 0x01000e00ff0877ac */ /* 0x000ee20008000a00 */
[----:B----4-:R-:W-:Y:S01]  /*70a0*/  MOV R3, 0x0 ;  /* 0x0000000000037802 */ /* 0x010fe20000000f00 */
[----:B------:R-:W-:Y:S02]  /*70b0*/  HFMA2 R12, -RZ, RZ, 0, 5.9604644775390625e-08 ;  /* 0x00000001ff0c7431 */ /* 0x000fe400000001ff */
[----:B-1----:R-:W-:Y:S02]  /*70c0*/  IMAD.MOV.U32 R8, RZ, RZ, 0x192 ;  /* 0x00000192ff087424 */ /* 0x002fe400078e00ff */
[----:B------:R-:W-:Y:S01]  /*70d0*/  IMAD.MOV.U32 R13, RZ, RZ, RZ ;  /* 0x000000ffff0d7224 */ /* 0x000fe200078e00ff */
[----:B------:R-:W1:Y:S01]  /*70e0*/  LDCU.64 UR6, c[0x4][0x78] ;  /* 0x01000f00ff0677ac */ /* 0x000e620008000a00 */
[----:B------:R-:W4:Y:S01]  /*70f0*/  LDC.64 R2, c[0x4][R3] ;  /* 0x0100000003027b82 */ /* 0x000f220000000a00 */
[----:B------:R-:W5:Y:S01]  /*7100*/  LDCU.64 UR4, c[0x4][0x10] ;  /* 0x01000200ff0477ac */ /* 0x000f620008000a00 */
[----:B---3--:R-:W-:Y:S01]  /*7110*/  MOV R5, UR9 ;  /* 0x0000000900057c02 */ /* 0x008fe20008000f00 */
[----:B------:R-:W-:Y:S01]  /*7120*/  IMAD.U32 R4, RZ, RZ, UR8 ;  /* 0x00000008ff047e24 */ /* 0x000fe2000f8e00ff */
[----:B-1----:R-:W-:Y:S01]  /*7130*/  MOV R7, UR7 ;  /* 0x0000000700077c02 */ /* 0x002fe20008000f00 */
[----:B------:R-:W-:Y:S01]  /*7140*/  IMAD.U32 R6, RZ, RZ, UR6 ;  /* 0x00000006ff067e24 */ /* 0x000fe2000f8e00ff */
[----:B-----5:R-:W-:Y:S01]  /*7150*/  MOV R11, UR5 ;  /* 0x00000005000b7c02 */ /* 0x020fe20008000f00 */
[----:B------:R-:W-:Y:S02]  /*7160*/  IMAD.U32 R10, RZ, RZ, UR4 ;  /* 0x00000004ff0a7e24 */ /* 0x000fe4000f8e00ff */
[----:B------:R-:W-:Y:S07]  /*7170*/  LEPC R20, `(.L_x_102) ;  /* 0x000000001014794e */ /* 0x000fee0000000000 */
[----:B--2-4-:R-:W-:Y:S05]  /*7180*/  CALL.ABS.NOINC R2 ;  /* 0x0000000002007343 */ /* 0x014fea0003c00000 */
.L_x_102:
[----:B-1--4-:R-:W-:Y:S01]  /*7190*/  SHF.L.U32 R3, R28, 0x10, RZ ;  /* 0x000000101c037819 */ /* 0x012fe200000006ff */
[----:B------:R-:W-:Y:S05]  /*71a0*/  WARPSYNC.ALL ;  /* 0x0000000000007948 */ /* 0x000fea0003800000 */
[----:B------:R-:W-:Y:S01]  /*71b0*/  R2UR UR4, R25 ;  /* 0x00000000190472ca */ /* 0x000fe200000e0000 */
[----:B------:R-:W1:Y:S01]  /*71c0*/  S2R R75, SR_CgaCtaId ;  /* 0x00000000004b7919 */ /* 0x000e620000008800 */
[C---:B------:R-:W-:Y:S01]  /*71d0*/  SHF.L.U32 R20, R29.reuse, 0x10, RZ ;  /* 0x000000101d147819 */ /* 0x040fe200000006ff */
[----:B------:R-:W-:Y:S01]  /*71e0*/  BSSY.RECONVERGENT B0, `(.L_x_103) ;  /* 0x0000056000007945 */ /* 0x000fe20003800200 */
[----:B------:R-:W-:Y:S02]  /*71f0*/  LOP3.LUT R21, R29, 0xffff0000, RZ, 0xc0, !PT ;  /* 0xffff00001d157812 */ /* 0x000fe400078ec0ff */
[----:B------:R-:W-:Y:S02]  /*7200*/  ISETP.NE.AND P6, PT, R67, RZ, PT ;  /* 0x000000ff4300720c */ /* 0x000fe40003fc5270 */
[----:B------:R-:W-:Y:S05]  /*7210*/  ISETP.NE.AND P0, PT, R50, RZ, PT ;  /* 0x000000ff3200720c */ /* 0x000fea0003f05270 */
[----:B------:R-:W3:Y:S02]  /*7220*/  LDTM.16dp256bit.x4 R4, tmem[UR4+0x20] ;  /* 0x00002004000479ee */ /* 0x000ee40008120000 */
[----:B---3--:R-:W-:Y:S01]  /*7230*/  FMUL R0, R24, R4 ;  /* 0x0000000418007220 */ /* 0x008fe20000400000 */
[----:B------:R-:W-:Y:S01]  /*7240*/  LOP3.LUT R4, R28, 0xffff0000, RZ, 0xc0, !PT ;  /* 0xffff00001c047812 */ /* 0x000fe200078ec0ff */
[C---:B------:R-:W-:Y:S01]  /*7250*/  FMUL R2, R24.reuse, R5 ;  /* 0x0000000518027220 */ /* 0x040fe20000400000 */
[C---:B------:R-:W-:Y:S01]  /*7260*/  FMUL R7, R24.reuse, R7 ;  /* 0x0000000718077220 */ /* 0x040fe20000400000 */
[C---:B------:R-:W-:Y:S01]  /*7270*/  FFMA R0, R27.reuse, R3, R0 ;  /* 0x000000031b007223 */ /* 0x040fe20000000000 */
[C---:B------:R-:W-:Y:S01]  /*7280*/  FMUL R3, R24.reuse, R6 ;  /* 0x0000000618037220 */ /* 0x040fe20000400000 */
[C---:B------:R-:W-:Y:S01]  /*7290*/  FFMA R2, R27.reuse, R4, R2 ;  /* 0x000000041b027223 */ /* 0x040fe20000000002 */
[C---:B------:R-:W-:Y:S01]  /*72a0*/  FMUL R4, R24.reuse, R8 ;  /* 0x0000000818047220 */ /* 0x040fe20000400000 */
[----:B------:R-:W-:Y:S01]  /*72b0*/  FMUL R8, R24, R12 ;  /* 0x0000000c18087220 */ /* 0x000fe20000400000 */
[C---:B------:R-:W-:Y:S01]  /*72c0*/  FFMA R3, R27.reuse, R20, R3 ;  /* 0x000000141b037223 */ /* 0x040fe20000000003 */
[----:B------:R-:W-:Y:S01]  /*72d0*/  FFMA R7, R27, R21, R7 ;  /* 0x000000151b077223 */ /* 0x000fe20000000007 */
[----:B------:R-:W-:Y:S01]  /*72e0*/  F2FP.BF16.F32.PACK_AB R32, R2, R0 ;  /* 0x000000000220723e */ /* 0x000fe200000010ff */
[----:B------:R-:W-:Y:S01]  /*72f0*/  FMUL R12, R24, R16 ;  /* 0x00000010180c7220 */ /* 0x000fe20000400000 */
[----:B------:R-:W-:Y:S01]  /*7300*/  SHF.L.U32 R16, R30, 0x10, RZ ;  /* 0x000000101e107819 */ /* 0x000fe200000006ff */
[----:B------:R-:W-:Y:S01]  /*7310*/  FMUL R5, R24, R9 ;  /* 0x0000000918057220 */ /* 0x000fe20000400000 */
[----:B------:R-:W-:Y:S01]  /*7320*/  LOP3.LUT R0, R30, 0xffff0000, RZ, 0xc0, !PT ;  /* 0xffff00001e007812 */ /* 0x000fe200078ec0ff */
[C---:B------:R-:W-:Y:S01]  /*7330*/  FMUL R6, R24.reuse, R10 ;  /* 0x0000000a18067220 */ /* 0x040fe20000400000 */
[----:B------:R-:W-:Y:S01]  /*7340*/  SHF.L.U32 R2, R31, 0x10, RZ ;  /* 0x000000101f027819 */ /* 0x000fe200000006ff */
[----:B------:R-:W-:Y:S01]  /*7350*/  FFMA R4, R27, R16, R4 ;  /* 0x000000101b047223 */ /* 0x000fe20000000004 */
[----:B------:R-:W-:Y:S01]  /*7360*/  F2FP.BF16.F32.PACK_AB R33, R7, R3 ;  /* 0x000000030721723e */ /* 0x000fe200000010ff */
[----:B------:R-:W-:Y:S01]  /*7370*/  FFMA R5, R27, R0, R5 ;  /* 0x000000001b057223 */ /* 0x000fe20000000005 */
[----:B------:R-:W-:Y:S01]  /*7380*/  LOP3.LUT R3, R31, 0xffff0000, RZ, 0xc0, !PT ;  /* 0xffff00001f037812 */ /* 0x000fe200078ec0ff */
[----:B------:R-:W-:Y:S01]  /*7390*/  FMUL R11, R24, R11 ;  /* 0x0000000b180b7220 */ /* 0x000fe20000400000 */
[C---:B------:R-:W-:Y:S01]  /*73a0*/  SHF.L.U32 R0, R36.reuse, 0x10, RZ ;  /* 0x0000001024007819 */ /* 0x040fe200000006ff */
[C---:B------:R-:W-:Y:S01]  /*73b0*/  FFMA R6, R27.reuse, R2, R6 ;  /* 0x000000021b067223 */ /* 0x040fe20000000006 */
[----:B------:R-:W-:Y:S01]  /*73c0*/  LOP3.LUT R2, R36, 0xffff0000, RZ, 0xc0, !PT ;  /* 0xffff000024027812 */ /* 0x000fe200078ec0ff */
[----:B------:R-:W-:Y:S01]  /*73d0*/  FFMA R11, R27, R3, R11 ;  /* 0x000000031b0b7223 */ /* 0x000fe2000000000b */
[----:B------:R-:W-:Y:S01]  /*73e0*/  SHF.L.U32 R3, R37, 0x10, RZ ;  /* 0x0000001025037819 */ /* 0x000fe200000006ff */
[C---:B------:R-:W-:Y:S01]  /*73f0*/  FMUL R9, R24.reuse, R13 ;  /* 0x0000000d18097220 */ /* 0x040fe20000400000 */
[----:B------:R-:W-:Y:S01]  /*7400*/  F2FP.BF16.F32.PACK_AB R34, R5, R4 ;  /* 0x000000040522723e */ /* 0x000fe200000010ff */
[----:B------:R-:W-:Y:S01]  /*7410*/  FMUL R10, R24, R14 ;  /* 0x0000000e180a7220 */ /* 0x000fe20000400000 */
[----:B------:R-:W-:Y:S01]  /*7420*/  SHF.L.U32 R4, R39, 0x10, RZ ;  /* 0x0000001027047819 */ /* 0x000fe200000006ff */
[----:B------:R-:W-:Y:S01]  /*7430*/  FFMA R8, R27, R0, R8 ;  /* 0x000000001b087223 */ /* 0x000fe20000000008 */
[----:B------:R-:W-:Y:S01]  /*7440*/  LOP3.LUT R0, R37, 0xffff0000, RZ, 0xc0, !PT ;  /* 0xffff000025007812 */ /* 0x000fe200078ec0ff */
[C---:B------:R-:W-:Y:S01]  /*7450*/  FFMA R9, R27.reuse, R2, R9 ;  /* 0x000000021b097223 */ /* 0x040fe20000000009 */
[C---:B------:R-:W-:Y:S01]  /*7460*/  SHF.L.U32 R2, R38.reuse, 0x10, RZ ;  /* 0x0000001026027819 */ /* 0x040fe200000006ff */
[----:B------:R-:W-:Y:S01]  /*7470*/  FFMA R10, R27, R3, R10 ;  /* 0x000000031b0a7223 */ /* 0x000fe2000000000a */
[----:B------:R-:W-:Y:S01]  /*7480*/  LOP3.LUT R3, R38, 0xffff0000, RZ, 0xc0, !PT ;  /* 0xffff000026037812 */ /* 0x000fe200078ec0ff */
[C---:B------:R-:W-:Y:S01]  /*7490*/  FMUL R15, R24.reuse, R15 ;  /* 0x0000000f180f7220 */ /* 0x040fe20000400000 */
[----:B------:R-:W-:Y:S01]  /*74a0*/  LOP3.LUT R5, R39, 0xffff0000, RZ, 0xc0, !PT ;  /* 0xffff000027057812 */ /* 0x000fe200078ec0ff */
[C---:B------:R-:W-:Y:S01]  /*74b0*/  FMUL R13, R24.reuse, R17 ;  /* 0x00000011180d7220 */ /* 0x040fe20000400000 */
[----:B------:R-:W-:Y:S01]  /*74c0*/  F2FP.BF16.F32.PACK_AB R35, R11, R6 ;  /* 0x000000060b23723e */ /* 0x000fe200000010ff */
[C---:B------:R-:W-:Y:S01]  /*74d0*/  FMUL R14, R24.reuse, R18 ;  /* 0x00000012180e7220 */ /* 0x040fe20000400000 */
[C---:B------:R-:W-:Y:S01]  /*74e0*/  FFMA R15, R27.reuse, R0, R15 ;  /* 0x000000001b0f7223 */ /* 0x040fe2000000000f */
[----:B------:R-:W-:Y:S01]  /*74f0*/  FMUL R19, R24, R19 ;  /* 0x0000001318137220 */ /* 0x000fe20000400000 */
[----:B------:R-:W-:Y:S01]  /*7500*/  FFMA R12, R27, R2, R12 ;  /* 0x000000021b0c7223 */ /* 0x000fe2000000000c */
[----:B------:R3:W-:Y:S01]  /*7510*/  STSM.16.M88.4 [R69+0x1200], R32 ;  /* 0x0012002045007844 */ /* 0x0007e20000000200 */
[----:B------:R-:W-:Y:S01]  /*7520*/  F2FP.BF16.F32.PACK_AB R8, R9, R8 ;  /* 0x000000080908723e */ /* 0x000fe200000010ff */
[----:B------:R-:W-:Y:S01]  /*7530*/  FFMA R13, R27, R3, R13 ;  /* 0x000000031b0d7223 */ /* 0x000fe2000000000d */
[----:B------:R-:W-:Y:S01]  /*7540*/  F2FP.BF16.F32.PACK_AB R9, R15, R10 ;  /* 0x0000000a0f09723e */ /* 0x000fe200000010ff */
[C---:B------:R-:W-:Y:S01]  /*7550*/  FFMA R14, R27.reuse, R4, R14 ;  /* 0x000000041b0e7223 */ /* 0x040fe2000000000e */
[----:B------:R-:W-:Y:S01]  /*7560*/  FFMA R19, R27, R5, R19 ;  /* 0x000000051b137223 */ /* 0x000fe20000000013 */
[----:B------:R-:W-:Y:S02]  /*7570*/  MOV R0, UR50 ;  /* 0x0000003200007c02 */ /* 0x000fe40008000f00 */
[----:B------:R-:W-:Y:S02]  /*7580*/  F2FP.BF16.F32.PACK_AB R10, R13, R12 ;  /* 0x0000000c0d0a723e */ /* 0x000fe400000010ff */
[----:B------:R-:W-:Y:S02]  /*7590*/  F2FP.BF16.F32.PACK_AB R11, R19, R14 ;  /* 0x0000000e130b723e */ /* 0x000fe400000010ff */
[----:B------:R-:W-:Y:S02]  /*75a0*/  @P6 LEA R0, R0, UR49, 0x3 ;  /* 0x0000003100006c11 */ /* 0x000fe4000f8e18ff */
[----:B------:R-:W-:Y:S01]  /*75b0*/  LEA R2, R71, UR49, 0x3 ;  /* 0x0000003147027c11 */ /* 0x000fe2000f8e18ff */
[----:B------:R3:W-:Y:S01]  /*75c0*/  STSM.16.M88.4 [R68+0x1200], R8 ;  /* 0x0012000844007844 */ /* 0x0007e20000000200 */
[----:B------:R-:W-:Y:S02]  /*75d0*/  @P6 IADD3 R0, PT, PT, R0, 0xa0, RZ ;  /* 0x000000a000006810 */ /* 0x000fe40007ffe0ff */
[----:B------:R-:W-:Y:S01]  /*75e0*/  @P6 SHF.L.U32 R3, R48, 0x1f, RZ ;  /* 0x0000001f30036819 */ /* 0x000fe200000006ff */
[----:B------:R-:W-:Y:S01]  /*75f0*/  @!PT LDS RZ, [RZ] ;  /* 0x00000000fffff984 */ /* 0x000fe20000000800 */
[----:B------:R-:W-:Y:S01]  /*7600*/  @!PT LDS RZ, [RZ] ;  /* 0x00000000fffff984 */ /* 0x000fe20000000800 */
[----:B------:R-:W-:Y:S01]  /*7610*/  @!PT LDS RZ, [RZ] ;  /* 0x00000000fffff984 */ /* 0x000fe20000000800 */
[----:B------:R-:W-:Y:S01]  /*7620*/  @!PT LDS RZ, [RZ] ;  /* 0x00000000fffff984 */ /* 0x000fe20000000800 */
[----:B------:R4:W-:Y:S06]  /*7630*/  MEMBAR.ALL.CTA ;  /* 0x0000000000007992 */ /* 0x0009ec0000008000 */
[----:B----4-:R-:W4:Y:S01]  /*7640*/  FENCE.VIEW.ASYNC.S ;  /* 0x00000000000073c6 */ /* 0x010f220000000000 */
[----:B-1----:R-:W-:Y:S01]  /*7650*/  @P6 PRMT R0, R75, 0x654, R0 ;  /* 0x000006544b006816 */ /* 0x002fe20000000000 */
[----:B----4-:R-:W-:Y:S06]  /*7660*/  BAR.SYNC.DEFER_BLOCKING 0x1, 0x80 ;  /* 0x0042000000007b1d */ /* 0x010fec0000010000 */
[----:B------:R-:W-:Y:S05]  /*7670*/  @P0 BRA `(.L_x_104) ;  /* 0x0000000000300947 */ /* 0x000fea0003800000 */
[----:B------:R-:W1:Y:S01]  /*7680*/  LDCU.64 UR6, c[0x0][0x348] ;  /* 0x00006900ff0677ac */ /* 0x000e620008000a00 */
[----:B------:R-:W-:Y:S02]  /*7690*/  R2UR UR10, R65 ;  /* 0x00000000410a72ca */ /* 0x000fe400000e0000 */
[----:B------:R-:W-:Y:S01]  /*76a0*/  R2UR UR11, R64 ;  /* 0x00000000400b72ca */ /* 0x000fe200000e0000 */
[----:B------:R-:W-:Y:S01]  /*76b0*/  UIADD3 UR9, UPT, UPT, UR41, 0x20, URZ ;  /* 0x0000002029097890 */ /* 0x000fe2000fffe0ff */
[----:B------:R-:W-:Y:S01]  /*76c0*/  R2UR UR12, R62 ;  /* 0x000000003e0c72ca */ /* 0x000fe200000e0000 */
[----:B------:R-:W-:Y:S01]  /*76d0*/  UIADD3 UR8, UPT, UPT, UR49, 0x1200, URZ ;  /* 0x0000120031087890 */ /* 0x000fe2000fffe0ff */
[----:B------:R-:W-:Y:S01]  /*76e0*/  R2UR UR13, R63 ;  /* 0x000000003f0d72ca */ /* 0x000fe200000e0000 */
[----:B-1----:R-:W-:Y:S04]  /*76f0*/  UIADD3 UR4, UP0, UPT, UR6, 0x780, URZ ;  /* 0x0000078006047890 */ /* 0x002fe8000ff1e0ff */
[----:B------:R-:W-:Y:S09]  /*7700*/  UIADD3.X UR5, UPT, UPT, URZ, UR7, URZ, UP0, !UPT ;  /* 0x00000007ff057290 */ /* 0x000ff200087fe4ff */
[----:B------:R1:W-:Y:S01]  /*7710*/  UTMASTG.5D.IM2COL [UR8], [UR4] ;  /* 0x00000008040073b5 */ /* 0x0003e20008060000 */
[----:B------:R0:W-:Y:S01]  /*7720*/  UTMACMDFLUSH ;  /* 0x00000000000079b7 */ /* 0x0001e20000000000 */
[----:B-1----:R-:W-:Y:S04]  /*7730*/  DEPBAR.LE SB0, 0x1 ;  /* 0x000080400000791a */ /* 0x002fe80000000000 */
.L_x_104:
[----:B------:R-:W-:Y:S05]  /*7740*/  BSYNC.RECONVERGENT B0 ;  /* 0x0000000000007941 */ /* 0x000fea0003800200 */
.L_x_103:
[----:B------:R-:W-:Y:S01]  /*7750*/  BAR.SYNC.DEFER_BLOCKING 0x1, 0x80 ;  /* 0x0042000000007b1d */ /* 0x000fe20000010000 */
[----:B------:R-:W-:Y:S04]  /*7760*/  UIADD3 UR4, UPT, UPT, UR50, 0x1, URZ ;  /* 0x0000000132047890 */ /* 0x000fe8000fffe0ff */
[----:B------:R-:W-:Y:S04]  /*7770*/  UISETP.NE.AND UP0, UPT, UR4, 0x4, UPT ;  /* 0x000000040400788c */ /* 0x000fe8000bf05270 */
[----:B------:R-:W-:Y:S01]  /*7780*/  USEL UR40, UR4, URZ, UP0 ;  /* 0x000000ff04287287 */ /* 0x000fe20008000000 */
[----:B------:R1:W-:Y:S01]  /*7790*/  @P6 SYNCS.ARRIVE.TRANS64.RED.A1T0 RZ, [R0+URZ], RZ ;  /* 0x000000ff00ff69a7 */ /* 0x0003e200081004ff */
[----:B------:R-:W-:Y:S01]  /*77a0*/  BSSY B1, `(.L_x_105) ;  /* 0x0000014000017945 */ /* 0x000fe20003800000 */
[----:B------:R-:W4:Y:S02]  /*77b0*/  @P6 SYNCS.PHASECHK.TRANS64.TRYWAIT P0, [R2+URZ+0x80], R3 ;  /* 0x00008003020065a7 */ /* 0x000f2400080011ff */
[----:B----4-:R-:W-:Y:S01]  /*77c0*/  @P6 SEL R73, RZ, 0x1, !P0 ;  /* 0x00000001ff496807 */ /* 0x010fe20004000000 */
[----:B-1----:R-:W-:Y:S06]  /*77d0*/  @!P6 BRA `(.L_x_106) ;  /* 0x000000000040e947 */ /* 0x002fec0003800000 */
[----:B------:R-:W-:Y:S01]  /*77e0*/  ISETP.NE.AND P1, PT, R74, RZ, PT ;  /* 0x000000ff4a00720c */ /* 0x000fe20003f25270 */
[----:B------:R-:W-:Y:S01]  /*77f0*/  BSSY B0, `(.L_x_107) ;  /* 0x0000009000007945 */ /* 0x000fe20003800000 */
[----:B------:R-:W-:Y:S11]  /*7800*/  ISETP.NE.AND P0, PT, R73, RZ, PT ;  /* 0x000000ff4900720c */ /* 0x000ff60003f05270 */
[----:B------:R-:W-:Y:S05]  /*7810*/  @P1 IMAD R3, R71, 0x1000, R72 ;  /* 0x0000100047031824 */ /* 0x000fea00078e0248 */
[----:B------:R-:W-:Y:S05]  /*7820*/  @P1 IADD3 R0, PT, PT, R3, UR49, RZ ;  /* 0x0000003103001c10 */ /* 0x000fea000fffe0ff */
[----:B------:R-:W-:Y:S01]  /*7830*/  @P1 IMAD.IADD R0, R61, 0x1, R0 ;  /* 0x000000013d001824 */ /* 0x000fe200078e0200 */
[----:B------:R-:W-:Y:S06]  /*7840*/  @P0 BRA `(.L_x_108) ;  /* 0x00000000000c0947 */ /* 0x000fec0003800000 */
[----:B------:R-:W-:Y:S04]  /*7850*/  SHF.L.U32 R4, R48, 0x1f, RZ ;  /* 0x0000001f30047819 */ /* 0x000fe800000006ff */
[----:B------:R-:W1:Y:S02]  /*7860*/  SYNCS.PHASECHK.TRANS64.TRYWAIT P0, [R2+URZ+0x80], R4 ;  /* 0x00008004020075a7 */ /* 0x000e6400080011ff */
[----:B-1----:R-:W-:Y:S05]  /*7870*/  @!P0 BRA `(.L_x_109) ;  /* 0x0000001c00a08947 */ /* 0x002fea0003800000 */
.L_x_108:
[----:B------:R-:W-:Y:S05]  /*7880*/  BSYNC B0 ;  /* 0x0000000000007941 */ /* 0x000fea0003800000 */
.L_x_107:
[----:B------:R-:W-:Y:S02]  /*7890*/  ISETP.NE.AND P0, PT, R74, RZ, PT ;  /* 0x000000ff4a00720c */ /* 0x000fe40003f05270 */
[----:B------:R-:W-:Y:S11]  /*78a0*/  IADD3 R71, PT, PT, R71, 0x1, RZ ;  /* 0x0000000147477810 */ /* 0x000ff60007ffe0ff */
[----:B------:R-:W-:Y:S05]  /*78b0*/  @P0 WARPSYNC.ALL ;  /* 0x0000000000000948 */ /* 0x000fea0003800000 */
[----:B------:R4:W1:Y:S04]  /*78c0*/  @P0 LDSM.16.M88.4 R28, [R3+UR49+0x200] ;  /* 0x00020031031c083b */ /* 0x0008680008000200 */
[----:B------:R4:W1:Y:S02]  /*78d0*/  @P0 LDSM.16.M88.4 R36, [R0+0x200] ;  /* 0x000200000024083b */ /* 0x0008640000000200 */
.L_x_106:
[----:B------:R-:W-:Y:S05]  /*78e0*/  BSYNC B1 ;  /* 0x0000000000017941 */ /* 0x000fea0003800000 */
.L_x_105:
[----:B----4-:R-:W-:Y:S05]  /*78f0*/  VIADD R0, R25, 0x40 ;  /* 0x0000004019007836 */ /* 0x010fea0000000000 */
[----:B------:R-:W-:Y:S04]  /*7900*/  SHF.R.U32.HI R0, RZ, 0x15, R0 ;  /* 0x00000015ff007819 */ /* 0x000fe80000011600 */
[----:B------:R-:W-:Y:S11]  /*7910*/  LOP3.LUT P0, RZ, R0, 0x3, R52, 0x48, !PT ;  /* 0x0000000300ff7812 */ /* 0x000ff60007804834 */
[----:B------:R-:W-:Y:S02]  /*7920*/  @!UPT UIADD3 URZ, UPT, UPT, URZ, URZ, URZ ;  /* 0x000000fffffff290 */ /* 0x000fe4000fffe0ff */
[----:B------:R-:W-:Y:S05]  /*7930*/  @!P0 BRA `(.L_x_110) ;  /* 0x0000000000408947 */ /* 0x000fea0003800000 */
[----:B------:R-:W4:Y:S01]  /*7940*/  LDCU.64 UR8, c[0x4][0x70] ;  /* 0x01000e00ff0877ac */ /* 0x000f220008000a00 */
[----:B------:R-:W-:Y:S01]  /*7950*/  MOV R3, 0x0 ;  /* 0x0000000000037802 */ /* 0x000fe20000000f00 */
[----:B------:R-:W-:Y:S02]  /*7960*/  HFMA2 R12, -RZ, RZ, 0, 5.9604644775390625e-08 ;  /* 0x00000001ff0c7431 */ /* 0x000fe400000001ff */
[----:B---3--:R-:W-:Y:S02]  /*7970*/  IMAD.MOV.U32 R8, RZ, RZ, 0x192 ;  /* 0x00000192ff087424 */ /* 0x008fe400078e00ff */
[----:B------:R-:W-:Y:S01]  /*7980*/  IMAD.MOV.U32 R13, RZ, RZ, RZ ;  /* 0x000000ffff0d7224 */ /* 0x000fe200078e00ff */
[----:B------:R-:W3:Y:S01]  /*7990*/  LDCU.64 UR6, c[0x4][0x78] ;  /* 0x01000f00ff0677ac */ /* 0x000ee20008000a00 */
[----:B-1----:R-:W1:Y:S01]  /*79a0*/  LDC.64 R2, c[0x4][R3] ;  /* 0x0100000003027b82 */ /* 0x002e620000000a00 */
[----:B------:R-:W5:Y:S01]  /*79b0*/  LDCU.64 UR4, c[0x4][0x10] ;  /* 0x01000200ff0477ac */ /* 0x000f620008000a00 */
[----:B----4-:R-:W-:Y:S01]  /*79c0*/  MOV R5, UR9 ;  /* 0x0000000900057c02 */ /* 0x010fe20008000f00 */
[----:B------:R-:W-:Y:S01]  /*79d0*/  IMAD.U32 R4, RZ, RZ, UR8 ;  /* 0x00000008ff047e24 */ /* 0x000fe2000f8e00ff */
[----:B---3--:R-:W-:Y:S01]  /*79e0*/  MOV R7, UR7 ;  /* 0x0000000700077c02 */ /* 0x008fe20008000f00 */
[----:B------:R-:W-:Y:S01]  /*79f0*/  IMAD.U32 R6, RZ, RZ, UR6 ;  /* 0x00000006ff067e24 */ /* 0x000fe2000f8e00ff */
[----:B-----5:R-:W-:Y:S01]  /*7a00*/  MOV R11, UR5 ;  /* 0x00000005000b7c02 */ /* 0x020fe20008000f00 */
[----:B------:R-:W-:Y:S02]  /*7a10*/  IMAD.U32 R10, RZ, RZ, UR4 ;  /* 0x00000004ff0a7e24 */ /* 0x000fe4000f8e00ff */
[----:B------:R-:W-:Y:S07]  /*7a20*/  LEPC R20, `(.L_x_110) ;  /* 0x000000001014794e */ /* 0x000fee0000000000 */
[----:B-12---:R-:W-:Y:S05]  /*7a30*/  CALL.ABS.NOINC R2 ;  /* 0x0000000002007343 */ /* 0x006fea0003c00000 */
.L_x_110:
[----:B-1----:R-:W-:Y:S01]  /*7a40*/  SHF.L.U32 R3, R28, 0x10, RZ ;  /* 0x000000101c037819 */ /* 0x002fe200000006ff */
[----:B------:R-:W-:Y:S05]  /*7a50*/  WARPSYNC.ALL ;  /* 0x0000000000007948 */ /* 0x000fea0003800000 */
[----:B------:R-:W-:Y:S01]  /*7a60*/  R2UR UR4, R25 ;  /* 0x00000000190472ca */ /* 0x000fe200000e0000 */
[----:B------:R-:W-:Y:S01]  /*7a70*/  BSSY.RECONVERGENT B0, `(.L_x_111) ;  /* 0x0000057000007945 */ /* 0x000fe20003800200 */
[C---:B------:R-:W-:Y:S02]  /*7a80*/  SHF.L.U32 R20, R29.reuse, 0x10, RZ ;  /* 0x000000101d147819 */ /* 0x040fe400000006ff */
[----:B------:R-:W-:Y:S02]  /*7a90*/  LOP3.LUT R21, R29, 0xffff0000, RZ, 0xc0, !PT ;  /* 0xffff00001d157812 */ /* 0x000fe400078ec0ff */
[----:B------:R-:W-:Y:S02]  /*7aa0*/  ISETP.NE.AND P6, PT, R67, RZ, PT ;  /* 0x000000ff4300720c */ /* 0x000fe40003fc5270 */
[----:B------:R-:W-:Y:S05]  /*7ab0*/  ISETP.NE.AND P0, PT, R50, RZ, PT ;  /* 0x000000ff3200720c */ /* 0x000fea0003f05270 */
[----:B---3--:R-:W1:Y:S02]  /*7ac0*/  LDTM.16dp256bit.x4 R4, tmem[UR4+0x40] ;  /* 0x00004004000479ee */ /* 0x008e640008120000 */
[----:B-1----:R-:W-:Y:S01]  /*7ad0*/  FMUL R0, R24, R4 ;  /* 0x0000000418007220 */ /* 0x002fe20000400000 */
[----:B------:R-:W-:Y:S01]  /*7ae0*/  LOP3.LUT R4, R28, 0xffff0000, RZ, 0xc0, !PT ;  /* 0xffff00001c047812 */ /* 0x000fe200078ec0ff */
[C---:B------:R-:W-:Y:S01]  /*7af0*/  FMUL R2, R24.reuse, R5 ;  /* 0x0000000518027220 */ /* 0x040fe20000400000 */
[C---:B------:R-:W-:Y:S01]  /*7b00*/  FMUL R7, R24.reuse, R7 ;  /* 0x0000000718077220 */ /* 0x040fe20000400000 */
[C---:B------:R-:W-:Y:S01]  /*7b10*/  FFMA R0, R27.reuse, R3, R0 ;  /* 0x000000031b007223 */ /* 0x040fe20000000000 */
[C---:B------:R-:W-:Y:S01]  /*7b20*/  FMUL R3, R24.reuse, R6 ;  /* 0x0000000618037220 */ /* 0x040fe20000400000 */
[C---:B------:R-:W-:Y:S01]  /*7b30*/  FFMA R2, R27.reuse, R4, R2 ;  /* 0x000000041b027223 */ /* 0x040fe20000000002 */
[C---:B------:R-:W-:Y:S01]  /*7b40*/  FMUL R4, R24.reuse, R8 ;  /* 0x0000000818047220 */ /* 0x040fe20000400000 */
[C---:B------:R-:W-:Y:S01]  /*7b50*/  FMUL R8, R24.reuse, R12 ;  /* 0x0000000c18087220 */ /* 0x040fe20000400000 */
[----:B------:R-:W-:Y:S01]  /*7b60*/  FMUL R12, R24, R16 ;  /* 0x00000010180c7220 */ /* 0x000fe20000400000 */
[----:B------:R-:W-:Y:S01]  /*7b70*/  SHF.L.U32 R16, R30, 0x10, RZ ;  /* 0x000000101e107819 */ /* 0x000fe200000006ff */
[C---:B------:R-:W-:Y:S01]  /*7b80*/  FFMA R3, R27.reuse, R20, R3 ;  /* 0x000000141b037223 */ /* 0x040fe20000000003 */
[----:B------:R-:W-:Y:S01]  /*7b90*/  F2FP.BF16.F32.PACK_AB R32, R2, R0 ;  /* 0x000000000220723e */ /* 0x000fe200000010ff */
[C---:B------:R-:W-:Y:S01]  /*7ba0*/  FFMA R7, R27.reuse, R21, R7 ;  /* 0x000000151b077223 */ /* 0x040fe20000000007 */
[----:B------:R-:W-:Y:S01]  /*7bb0*/  LOP3.LUT R0, R30, 0xffff0000, RZ, 0xc0, !PT ;  /* 0xffff00001e007812 */ /* 0x000fe200078ec0ff */
[----:B------:R-:W-:Y:S01]  /*7bc0*/  FFMA R4, R27, R16, R4 ;  /* 0x000000101b047223 */ /* 0x000fe20000000004 */
[C---:B------:R-:W-:Y:S01]  /*7bd0*/  SHF.L.U32 R2, R31.reuse, 0x10, RZ ;  /* 0x000000101f027819 */ /* 0x040fe200000006ff */
[C---:B------:R-:W-:Y:S01]  /*7be0*/  FMUL R5, R24.reuse, R9 ;  /* 0x0000000918057220 */ /* 0x040fe20000400000 */
[----:B------:R-:W-:Y:S01]  /*7bf0*/  LOP3.LUT R16, R31, 0xffff0000, RZ, 0xc0, !PT ;  /* 0xffff00001f107812 */ /* 0x000fe200078ec0ff */
[----:B------:R-:W-:Y:S01]  /*7c00*/  FMUL R6, R24, R10 ;  /* 0x0000000a18067220 */ /* 0x000fe20000400000 */
[----:B------:R-:W-:Y:S01]  /*7c10*/  F2FP.BF16.F32.PACK_AB R33, R7, R3 ;  /* 0x000000030721723e */ /* 0x000fe200000010ff */
[C---:B------:R-:W-:Y:S01]  /*7c20*/  FFMA R5, R27.reuse, R0, R5 ;  /* 0x000000001b057223 */ /* 0x040fe20000000005 */
[C---:B------:R-:W-:Y:S01]  /*7c30*/  SHF.L.U32 R0, R36.reuse, 0x10, RZ ;  /* 0x0000001024007819 */ /* 0x040fe200000006ff */
[----:B------:R-:W-:Y:S01]  /*7c40*/  FFMA R6, R27, R2, R6 ;  /* 0x000000021b067223 */ /* 0x000fe20000000006 */
[----:B------:R-:W-:Y:S01]  /*7c50*/  LOP3.LUT R2, R36, 0xffff0000, RZ, 0xc0, !PT ;  /* 0xffff000024027812 */ /* 0x000fe200078ec0ff */
[C---:B------:R-:W-:Y:S01]  /*7c60*/  FMUL R11, R24.reuse, R11 ;  /* 0x0000000b180b7220 */ /* 0x040fe20000400000 */
[----:B------:R-:W-:Y:S01]  /*7c70*/  SHF.L.U32 R3, R37, 0x10, RZ ;  /* 0x0000001025037819 */ /* 0x000fe200000006ff */
[C---:B------:R-:W-:Y:S01]  /*7c80*/  FMUL R9, R24.reuse, R13 ;  /* 0x0000000d18097220 */ /* 0x040fe20000400000 */
[----:B------:R-:W-:Y:S01]  /*7c90*/  F2FP.BF16.F32.PACK_AB R34, R5, R4 ;  /* 0x000000040522723e */ /* 0x000fe200000010ff */
[----:B------:R-:W-:Y:S01]  /*7ca0*/  FMUL R10, R24, R14 ;  /* 0x0000000e180a7220 */ /* 0x000fe20000400000 */
[----:B------:R-:W-:Y:S01]  /*7cb0*/  SHF.L.U32 R4, R39, 0x10, RZ ;  /* 0x0000001027047819 */ /* 0x000fe200000006ff */
[----:B------:R-:W-:Y:S01]  /*7cc0*/  FFMA R11, R27, R16, R11 ;  /* 0x000000101b0b7223 */ /* 0x000fe2000000000b */
[----:B------:R-:W-:Y:S01]  /*7cd0*/  LOP3.LUT R5, R39, 0xffff0000, RZ, 0xc0, !PT ;  /* 0xffff000027057812 */ /* 0x000fe200078ec0ff */
[----:B------:R-:W-:Y:S01]  /*7ce0*/  FFMA R8, R27, R0, R8 ;  /* 0x000000001b087223 */ /* 0x000fe20000000008 */
[----:B------:R-:W-:Y:S01]  /*7cf0*/  LOP3.LUT R0, R37, 0xffff0000, RZ, 0xc0, !PT ;  /* 0xffff000025007812 */ /* 0x000fe200078ec0ff */
[C---:B------:R-:W-:Y:S01]  /*7d00*/  FFMA R9, R27.reuse, R2, R9 ;  /* 0x000000021b097223 */ /* 0x040fe20000000009 */
[C---:B------:R-:W-:Y:S01]  /*7d10*/  SHF.L.U32 R2, R38.reuse, 0x10, RZ ;  /* 0x0000001026027819 */ /* 0x040fe200000006ff */
[----:B------:R-:W-:Y:S01]  /*7d20*/  FFMA R10, R27, R3, R10 ;  /* 0x000000031b0a7223 */ /* 0x000fe2000000000a */
[----:B------:R-:W-:Y:S01]  /*7d30*/  LOP3.LUT R3, R38, 0xffff0000, RZ, 0xc0, !PT ;  /* 0xffff000026037812 */ /* 0x000fe200078ec0ff */
[C---:B------:R-:W-:Y:S01]  /*7d40*/  FMUL R15, R24.reuse, R15 ;  /* 0x0000000f180f7220 */ /* 0x040fe20000400000 */
[----:B------:R-:W-:Y:S01]  /*7d50*/  F2FP.BF16.F32.PACK_AB R35, R11, R6 ;  /* 0x000000060b23723e */ /* 0x000fe200000010ff */
[C---:B------:R-:W-:Y:S01]  /*7d60*/  FMUL R13, R24.reuse, R17 ;  /* 0x00000011180d7220 */ /* 0x040fe20000400000 */
[C---:B------:R-:W-:Y:S01]  /*7d70*/  FMUL R14, R24.reuse, R18 ;  /* 0x00000012180e7220 */ /* 0x040fe20000400000 */
[----:B------:R-:W-:Y:S01]  /*7d80*/  FFMA R15, R27, R0, R15 ;  /* 0x000000001b0f7223 */ /* 0x000fe2000000000f */
[----:B------:R-:W-:Y:S01]  /*7d90*/  FMUL R19, R24, R19 ;  /* 0x0000001318137220 */ /* 0x000fe20000400000 */
[----:B------:R1:W-:Y:S01]  /*7da0*/  STSM.16.M88.4 [R69+0x2200], R32 ;  /* 0x0022002045007844 */ /* 0x0003e20000000200 */
[----:B------:R-:W-:Y:S01]  /*7db0*/  F2FP.BF16.F32.PACK_AB R8, R9, R8 ;  /* 0x000000080908723e */ /* 0x000fe200000010ff */
[----:B------:R-:W-:Y:S01]  /*7dc0*/  FFMA R12, R27, R2, R12 ;  /* 0x000000021b0c7223 */ /* 0x000fe2000000000c */
[----:B------:R-:W-:Y:S01]  /*7dd0*/  F2FP.BF16.F32.PACK_AB R9, R15, R10 ;  /* 0x0000000a0f09723e */ /* 0x000fe200000010ff */
[C---:B------:R-:W-:Y:S01]  /*7de0*/  FFMA R13, R27.reuse, R3, R13 ;  /* 0x000000031b0d7223 */ /* 0x040fe2000000000d */
        /* <DEDUP_REMOVED lines=15> */
[----:B---3--:R-:W3:Y:S01]  /*7ee0*/  FENCE.VIEW.ASYNC.S ;  /* 0x00000000000073c6 */ /* 0x008ee20000000000 */
[----:B------:R-:W-:Y:S01]  /*7ef0*/  @P6 PRMT R0, R75, 0x654, R0 ;  /* 0x000006544b006816 */ /* 0x000fe20000000000 */
[----:B---3--:R-:W-:Y:S06]  /*7f00*/  BAR.SYNC.DEFER_BLOCKING 0x1, 0x80 ;  /* 0x0042000000007b1d */ /* 0x008fec0000010000 */
[----:B------:R-:W-:Y:S05]  /*7f10*/  @P0 BRA `(.L_x_112) ;  /* 0x0000000000300947 */ /* 0x000fea0003800000 */
[----:B------:R-:W3:Y:S01]  /*7f20*/  LDCU.64 UR6, c[0x0][0x348] ;  /* 0x00006900ff0677ac */ /* 0x000ee20008000a00 */
[----:B------:R-:W-:Y:S02]  /*7f30*/  R2UR UR10, R65 ;  /* 0x00000000410a72ca */ /* 0x000fe400000e0000 */
[----:B------:R-:W-:Y:S01]  /*7f40*/  R2UR UR11, R64 ;  /* 0x00000000400b72ca */ /* 0x000fe200000e0000 */
[----:B------:R-:W-:Y:S01]  /*7f50*/  UIADD3 UR9, UPT, UPT, UR41, 0x40, URZ ;  /* 0x0000004029097890 */ /* 0x000fe2000fffe0ff */
[----:B------:R-:W-:Y:S01]  /*7f60*/  R2UR UR12, R62 ;  /* 0x000000003e0c72ca */ /* 0x000fe200000e0000 */
[----:B------:R-:W-:Y:S01]  /*7f70*/  UIADD3 UR8, UPT, UPT, UR49, 0x2200, URZ ;  /* 0x0000220031087890 */ /* 0x000fe2000fffe0ff */
[----:B------:R-:W-:Y:S01]  /*7f80*/  R2UR UR13, R63 ;  /* 0x000000003f0d72ca */ /* 0x000fe200000e0000 */
[----:B---3--:R-:W-:Y:S04]  /*7f90*/  UIADD3 UR4, UP0, UPT, UR6, 0x780, URZ ;  /* 0x0000078006047890 */ /* 0x008fe8000ff1e0ff */
[----:B------:R-:W-:Y:S09]  /*7fa0*/  UIADD3.X UR5, UPT, UPT, URZ, UR7, URZ, UP0, !UPT ;  /* 0x00000007ff057290 */ /* 0x000ff200087fe4ff */
[----:B------:R3:W-:Y:S01]  /*7fb0*/  UTMASTG.5D.IM2COL [UR8], [UR4] ;  /* 0x00000008040073b5 */ /* 0x0007e20008060000 */
[----:B------:R0:W-:Y:S01]  /*7fc0*/  UTMACMDFLUSH ;  /* 0x00000000000079b7 */ /* 0x0001e20000000000 */
[----:B---3--:R-:W-:Y:S04]  /*7fd0*/  DEPBAR.LE SB0, 0x1 ;  /* 0x000080400000791a */ /* 0x008fe80000000000 */
.L_x_112:
[----:B------:R-:W-:Y:S05]  /*7fe0*/  BSYNC.RECONVERGENT B0 ;  /* 0x0000000000007941 */ /* 0x000fea0003800200 */
.L_x_111:
        /* <DEDUP_REMOVED lines=8> */
[----:B---3--:R-:W-:Y:S06]  /*8070*/  @!P6 BRA `(.L_x_114) ;  /* 0x000000000040e947 */ /* 0x008fec0003800000 */
        /* <DEDUP_REMOVED lines=8> */
[----:B------:R-:W3:Y:S02]  /*8100*/  SYNCS.PHASECHK.TRANS64.TRYWAIT P0, [R3+URZ+0x80], R0 ;  /* 0x00008000030075a7 */ /* 0x000ee400080011ff */
[----:B---3--:R-:W-:Y:S05]  /*8110*/  @!P0 BRA `(.L_x_117) ;  /* 0x00000014008c8947 */ /* 0x008fea0003800000 */
.L_x_116:
[----:B------:R-:W-:Y:S05]  /*8120*/  BSYNC B0 ;  /* 0x0000000000007941 */ /* 0x000fea0003800000 */
.L_x_115:
[----:B------:R-:W-:Y:S11]  /*8130*/  ISETP.NE.AND P0, PT, R74, RZ, PT ;  /* 0x000000ff4a00720c */ /* 0x000ff60003f05270 */
[----:B------:R-:W-:Y:S02]  /*8140*/  @!UPT UIADD3 URZ, UPT, UPT, URZ, URZ, URZ ;  /* 0x000000fffffff290 */ /* 0x000fe4000fffe0ff */
[----:B------:R-:W-:Y:S05]  /*8150*/  @P0 WARPSYNC.ALL ;  /* 0x0000000000000948 */ /* 0x000fea0003800000 */
[----:B------:R4:W1:Y:S04]  /*8160*/  @P0 LDSM.16.M88.4 R28, [R71+UR49+0x200] ;  /* 0x00020031471c083b */ /* 0x0008680008000200 */
[----:B------:R4:W1:Y:S02]  /*8170*/  @P0 LDSM.16.M88.4 R36, [R2+0x200] ;  /* 0x000200000224083b */ /* 0x0008640000000200 */
.L_x_114:
[----:B------:R-:W-:Y:S05]  /*8180*/  BSYNC B1 ;  /* 0x0000000000017941 */ /* 0x000fea0003800000 */
.L_x_113:
[----:B---3--:R-:W-:Y:S05]  /*8190*/  VIADD R0, R25, 0x60 ;  /* 0x0000006019007836 */ /* 0x008fea0000000000 */
[----:B------:R-:W-:Y:S04]  /*81a0*/  SHF.R.U32.HI R0, RZ, 0x15, R0 ;  /* 0x00000015ff007819 */ /* 0x000fe80000011600 */
[----:B------:R-:W-:Y:S11]  /*81b0*/  LOP3.LUT P0, RZ, R0, 0x3, R52, 0x48, !PT ;  /* 0x0000000300ff7812 */ /* 0x000ff60007804834 */
[----:B------:R-:W-:Y:S02]  /*81c0*/  @!UPT UIADD3 URZ, UPT, UPT, URZ, URZ, URZ ;  /* 0x000000fffffff290 */ /* 0x000fe4000fffe0ff */
[----:B------:R-:W-:Y:S05]  /*81d0*/  @!P0 BRA `(.L_x_118) ;  /* 0x0000000000408947 */ /* 0x000fea0003800000 */
[----:B------:R-:W3:Y:S01]  /*81e0*/  LDCU.64 UR8, c[0x4][0x70] ;  /* 0x01000e00ff0877ac */ /* 0x000ee20008000a00 */
[----:B------:R-:W-:Y:S01]  /*81f0*/  MOV R3, 0x0 ;  /* 0x0000000000037802 */ /* 0x000fe20000000f00 */
[----:B------:R-:W-:Y:S02]  /*8200*/  HFMA2 R12, -RZ, RZ, 0, 5.9604644775390625e-08 ;  /* 0x00000001ff0c7431 */ /* 0x000fe400000001ff */
[----:B-1----:R-:W-:Y:S02]  /*8210*/  IMAD.MOV.U32 R8, RZ, RZ, 0x192 ;  /* 0x00000192ff087424 */ /* 0x002fe400078e00ff */
[----:B------:R-:W-:Y:S01]  /*8220*/  IMAD.MOV.U32 R13, RZ, RZ, RZ ;  /* 0x000000ffff0d7224 */ /* 0x000fe200078e00ff */
[----:B------:R-:W1:Y:S01]  /*8230*/  LDCU.64 UR6, c[0x4][0x78] ;  /* 0x01000f00ff0677ac */ /* 0x000e620008000a00 */
[----:B----4-:R-:W4:Y:S01]  /*8240*/  LDC.64 R2, c[0x4][R3] ;  /* 0x0100000003027b82 */ /* 0x010f220000000a00 */
        /* <DEDUP_REMOVED lines=9> */
.L_x_118:
[----:B------:R-:W-:Y:S01]  /*82e0*/  ISETP.NE.AND P0, PT, R50, RZ, PT ;  /* 0x000000ff3200720c */ /* 0x000fe20003f05270 */
[----:B------:R-:W-:Y:S05]  /*82f0*/  WARPSYNC.ALL ;  /* 0x0000000000007948 */ /* 0x000fea0003800000 */
[----:B------:R-:W-:Y:S01]  /*8300*/  R2UR UR4, R25 ;  /* 0x00000000190472ca */ /* 0x000fe200000e0000 */
[----:B------:R-:W3:Y:S01]  /*8310*/  S2UR UR5, SR_CgaCtaId ;  /* 0x00000000000579c3 */ /* 0x000ee20000008800 */
[C---:B-1----:R-:W-:Y:S01]  /*8320*/  SHF.L.U32 R0, R28.reuse, 0x10, RZ ;  /* 0x000000101c007819 */ /* 0x042fe200000006ff */
[----:B------:R-:W-:Y:S01]  /*8330*/  BSSY.RECONVERGENT B0, `(.L_x_119) ;  /* 0x0000054000007945 */ /* 0x000fe20003800200 */
[----:B----4-:R-:W-:Y:S02]  /*8340*/  LOP3.LUT R2, R28, 0xffff0000, RZ, 0xc0, !PT ;  /* 0xffff00001c027812 */ /* 0x010fe400078ec0ff */
[C---:B------:R-:W-:Y:S02]  /*8350*/  SHF.L.U32 R3, R29.reuse, 0x10, RZ ;  /* 0x000000101d037819 */ /* 0x040fe400000006ff */
[----:B------:R-:W-:Y:S02]  /*8360*/  LOP3.LUT R20, R29, 0xffff0000, RZ, 0xc0, !PT ;  /* 0xffff00001d147812 */ /* 0x000fe400078ec0ff */
[C---:B------:R-:W-:Y:S02]  /*8370*/  SHF.L.U32 R21, R30.reuse, 0x10, RZ ;  /* 0x000000101e157819 */ /* 0x040fe400000006ff */
[----:B------:R-:W-:Y:S01]  /*8380*/  LOP3.LUT R25, R30, 0xffff0000, RZ, 0xc0, !PT ;  /* 0xffff00001e197812 */ /* 0x000fe200078ec0ff */
[----:B------:R-:W1:Y:S01]  /*8390*/  LDTM.16dp256bit.x4 R4, tmem[UR4+0x60] ;  /* 0x00006004000479ee */ /* 0x000e620008120000 */
[----:B------:R-:W-:Y:S01]  /*83a0*/  R2UR UR4, R70 ;  /* 0x00000000460472ca */ /* 0x000fe200000e0000 */
[----:B------:R-:W-:Y:S01]  /*83b0*/  NOP ;  /* 0x0000000000007918 */ /* 0x000fe20000000000 */
[C---:B------:R-:W-:Y:S02]  /*83c0*/  SHF.L.U32 R26, R31.reuse, 0x10, RZ ;  /* 0x000000101f1a7819 */ /* 0x040fe400000006ff */
[----:B------:R-:W-:Y:S02]  /*83d0*/  LOP3.LUT R28, R31, 0xffff0000, RZ, 0xc0, !PT ;  /* 0xffff00001f1c7812 */ /* 0x000fe400078ec0ff */
[C---:B------:R-:W-:Y:S02]  /*83e0*/  SHF.L.U32 R29, R36.reuse, 0x10, RZ ;  /* 0x00000010241d7819 */ /* 0x040fe400000006ff */
[----:B------:R-:W-:Y:S02]  /*83f0*/  LOP3.LUT R30, R36, 0xffff0000, RZ, 0xc0, !PT ;  /* 0xffff0000241e7812 */ /* 0x000fe400078ec0ff */
[C---:B------:R-:W-:Y:S02]  /*8400*/  SHF.L.U32 R31, R37.reuse, 0x10, RZ ;  /* 0x00000010251f7819 */ /* 0x040fe400000006ff */
[----:B------:R-:W-:Y:S01]  /*8410*/  LOP3.LUT R32, R37, 0xffff0000, RZ, 0xc0, !PT ;  /* 0xffff000025207812 */ /* 0x000fe200078ec0ff */
[----:B------:R-:W-:Y:S01]  /*8420*/  UIADD3 UR4, UPT, UPT, UR4, 0xf0, URZ ;  /* 0x000000f004047890 */ /* 0x000fe2000fffe0ff */
[C---:B------:R-:W-:Y:S02]  /*8430*/  SHF.L.U32 R33, R38.reuse, 0x10, RZ ;  /* 0x0000001026217819 */ /* 0x040fe400000006ff */
[----:B------:R-:W-:Y:S02]  /*8440*/  LOP3.LUT R34, R38, 0xffff0000, RZ, 0xc0, !PT ;  /* 0xffff000026227812 */ /* 0x000fe400078ec0ff */
[C---:B------:R-:W-:Y:S02]  /*8450*/  SHF.L.U32 R35, R39.reuse, 0x10, RZ ;  /* 0x0000001027237819 */ /* 0x040fe400000006ff */
[----:B------:R-:W-:Y:S01]  /*8460*/  LOP3.LUT R36, R39, 0xffff0000, RZ, 0xc0, !PT ;  /* 0xffff000027247812 */ /* 0x000fe200078ec0ff */
[C---:B-1----:R-:W-:Y:S01]  /*8470*/  FMUL R4, R24.reuse, R4 ;  /* 0x0000000418047220 */ /* 0x042fe20000400000 */
[----:B---3--:R-:W-:Y:S01]  /*8480*/  UPRMT UR4, UR5, 0x654, UR4 ;  /* 0x0000065405047896 */ /* 0x008fe20008000004 */
[C---:B------:R-:W-:Y:S01]  /*8490*/  FMUL R5, R24.reuse, R5 ;  /* 0x0000000518057220 */ /* 0x040fe20000400000 */
[C---:B------:R-:W-:Y:S01]  /*84a0*/  FMUL R6, R24.reuse, R6 ;  /* 0x0000000618067220 */ /* 0x040fe20000400000 */
[C---:B------:R-:W-:Y:S01]  /*84b0*/  FFMA R4, R27.reuse, R0, R4 ;  /* 0x000000001b047223 */ /* 0x040fe20000000004 */
[C---:B------:R-:W-:Y:S01]  /*84c0*/  FMUL R7, R24.reuse, R7 ;  /* 0x0000000718077220 */ /* 0x040fe20000400000 */
[C---:B------:R-:W-:Y:S01]  /*84d0*/  FFMA R5, R27.reuse, R2, R5 ;  /* 0x000000021b057223 */ /* 0x040fe20000000005 */
[C---:B------:R-:W-:Y:S01]  /*84e0*/  FFMA R6, R27.reuse, R3, R6 ;  /* 0x000000031b067223 */ /* 0x040fe20000000006 */
[C---:B------:R-:W-:Y:S01]  /*84f0*/  FMUL R8, R24.reuse, R8 ;  /* 0x0000000818087220 */ /* 0x040fe20000400000 */
[----:B------:R-:W-:Y:S01]  /*8500*/  FFMA R7, R27, R20, R7 ;  /* 0x000000141b077223 */ /* 0x000fe20000000007 */
[----:B------:R-:W-:Y:S01]  /*8510*/  SYNCS.ARRIVE.TRANS64.RED.A1T0 RZ, [UR4], RZ ;  /* 0x000000ffffff79a7 */ /* 0x000fe20008100404 */
[----:B------:R-:W-:Y:S01]  /*8520*/  F2FP.BF16.F32.PACK_AB R4, R5, R4 ;  /* 0x000000040504723e */ /* 0x000fe200000010ff */
[----:B------:R-:W-:Y:S01]  /*8530*/  FFMA R8, R27, R21, R8 ;  /* 0x000000151b087223 */ /* 0x000fe20000000008 */
[C---:B------:R-:W-:Y:S01]  /*8540*/  FMUL R9, R24.reuse, R9 ;  /* 0x0000000918097220 */ /* 0x040fe20000400000 */
[----:B------:R-:W-:Y:S01]  /*8550*/  F2FP.BF16.F32.PACK_AB R5, R7, R6 ;  /* 0x000000060705723e */ /* 0x000fe200000010ff */
[C---:B------:R-:W-:Y:S01]  /*8560*/  FMUL R0, R24.reuse, R10 ;  /* 0x0000000a18007220 */ /* 0x040fe20000400000 */
[C---:B------:R-:W-:Y:S01]  /*8570*/  FMUL R2, R24.reuse, R11 ;  /* 0x0000000b18027220 */ /* 0x040fe20000400000 */
[C---:B------:R-:W-:Y:S01]  /*8580*/  FMUL R3, R24.reuse, R12 ;  /* 0x0000000c18037220 */ /* 0x040fe20000400000 */
[C---:B------:R-:W-:Y:S01]  /*8590*/  FFMA R9, R27.reuse, R25, R9 ;  /* 0x000000191b097223 */ /* 0x040fe20000000009 */
[C---:B------:R-:W-:Y:S01]  /*85a0*/  FMUL R10, R24.reuse, R13 ;  /* 0x0000000d180a7220 */ /* 0x040fe20000400000 */
[C---:B------:R-:W-:Y:S01]  /*85b0*/  FFMA R0, R27.reuse, R26, R0 ;  /* 0x0000001a1b007223 */ /* 0x040fe20000000000 */
[C---:B------:R-:W-:Y:S01]  /*85c0*/  FMUL R11, R24.reuse, R14 ;  /* 0x0000000e180b7220 */ /* 0x040fe20000400000 */
[C---:B------:R-:W-:Y:S01]  /*85d0*/  FFMA R2, R27.reuse, R28, R2 ;  /* 0x0000001c1b027223 */ /* 0x040fe20000000002 */
[C---:B------:R-:W-:Y:S01]  /*85e0*/  FMUL R15, R24.reuse, R15 ;  /* 0x0000000f180f7220 */ /* 0x040fe20000400000 */
[C---:B------:R-:W-:Y:S01]  /*85f0*/  FMUL R12, R24.reuse, R16 ;  /* 0x00000010180c7220 */ /* 0x040fe20000400000 */
[C---:B------:R-:W-:Y:S01]  /*8600*/  FFMA R3, R27.reuse, R29, R3 ;  /* 0x0000001d1b037223 */ /* 0x040fe20000000003 */
[C---:B------:R-:W-:Y:S01]  /*8610*/  FMUL R13, R24.reuse, R17 ;  /* 0x00000011180d7220 */ /* 0x040fe20000400000 */
[C---:B------:R-:W-:Y:S01]  /*8620*/  FFMA R10, R27.reuse, R30, R10 ;  /* 0x0000001e1b0a7223 */ /* 0x040fe2000000000a */
[C---:B------:R-:W-:Y:S01]  /*8630*/  FMUL R14, R24.reuse, R18 ;  /* 0x00000012180e7220 */ /* 0x040fe20000400000 */
[C---:B------:R-:W-:Y:S01]  /*8640*/  FFMA R11, R27.reuse, R31, R11 ;  /* 0x0000001f1b0b7223 */ /* 0x040fe2000000000b */
[C---:B------:R-:W-:Y:S01]  /*8650*/  FFMA R15, R27.reuse, R32, R15 ;  /* 0x000000201b0f7223 */ /* 0x040fe2000000000f */
[----:B------:R-:W-:Y:S01]  /*8660*/  FMUL R19, R24, R19 ;  /* 0x0000001318137220 */ /* 0x000fe20000400000 */
[C---:B------:R-:W-:Y:S01]  /*8670*/  FFMA R12, R27.reuse, R33, R12 ;  /* 0x000000211b0c7223 */ /* 0x040fe2000000000c */
[C---:B------:R-:W-:Y:S01]  /*8680*/  FFMA R13, R27.reuse, R34, R13 ;  /* 0x000000221b0d7223 */ /* 0x040fe2000000000d */
[C---:B------:R-:W-:Y:S01]  /*8690*/  FFMA R14, R27.reuse, R35, R14 ;  /* 0x000000231b0e7223 */ /* 0x040fe2000000000e */
[----:B------:R-:W-:Y:S01]  /*86a0*/  FFMA R19, R27, R36, R19 ;  /* 0x000000241b137223 */ /* 0x000fe20000000013 */
[----:B------:R-:W-:Y:S02]  /*86b0*/  F2FP.BF16.F32.PACK_AB R6, R9, R8 ;  /* 0x000000080906723e */ /* 0x000fe400000010ff */
[----:B------:R-:W-:Y:S02]  /*86c0*/  F2FP.BF16.F32.PACK_AB R7, R2, R0 ;  /* 0x000000000207723e */ /* 0x000fe400000010ff */
[----:B------:R-:W-:Y:S02]  /*86d0*/  F2FP.BF16.F32.PACK_AB R16, R10, R3 ;  /* 0x000000030a10723e */ /* 0x000fe400000010ff */
        /* <DEDUP_REMOVED lines=25> */
.L_x_120:
[----:B------:R-:W-:Y:S05]  /*8870*/  BSYNC.RECONVERGENT B0 ;  /* 0x0000000000007941 */ /* 0x000fea0003800200 */
.L_x_119:
[----:B------:R-:W-:Y:S01]  /*8880*/  BAR.SYNC.DEFER_BLOCKING 0x1, 0x80 ;  /* 0x0042000000007b1d */ /* 0x000fe20000010000 */
[----:B------:R-:W-:Y:S01]  /*8890*/  UISETP.NE.AND UP0, UPT, UR53, -0x4, UPT ;  /* 0xfffffffc3500788c */ /* 0x000fe2000bf05270 */
[----:B------:R-:W-:Y:S08]  /*88a0*/  IADD3 R22, PT, PT, R22, 0x1, RZ ;  /* 0x0000000116167810 */ /* 0x000ff00007ffe0ff */
[----:B------:R-:W-:Y:S05]  /*88b0*/  BRA.U !UP0, `(.L_x_121) ;  /* 0x0000000108247547 */ /* 0x000fea000b800000 */
[----:B------:R-:W-:Y:S01]  /*88c0*/  ISETP.NE.AND P0, PT, R67, RZ, PT ;  /* 0x000000ff4300720c */ /* 0x000fe20003f05270 */
[----:B------:R-:W-:Y:S01]  /*88d0*/  IMAD.U32 R0, RZ, RZ, UR50 ;  /* 0x00000032ff007e24 */ /* 0x000fe2000f8e00ff */
[----:B------:R-:W-:Y:S04]  /*88e0*/  UIADD3 UR4, UPT, UPT, UR50, 0x1, URZ ;  /* 0x0000000132047890 */ /* 0x000fe8000fffe0ff */
[----:B------:R-:W-:Y:S04]  /*88f0*/  UISETP.NE.AND UP0, UPT, UR4, 0x4, UPT ;  /* 0x000000040400788c */ /* 0x000fe8000bf05270 */
[----:B------:R-:W-:Y:S03]  /*8900*/  USEL UR50, UR4, URZ, UP0 ;  /* 0x000000ff04327287 */ /* 0x000fe60008000000 */
[----:B------:R-:W-:Y:S05]  /*8910*/  @P0 LEA R0, R0, UR49, 0x3 ;  /* 0x0000003100000c11 */ /* 0x000fea000f8e18ff */
[----:B------:R-:W-:Y:S05]  /*8920*/  @P0 VIADD R0, R0, 0xa0 ;  /* 0x000000a000000836 */ /* 0x000fea0000000000 */
[----:B------:R-:W-:Y:S04]  /*8930*/  @P0 PRMT R0, R75, 0x654, R0 ;  /* 0x000006544b000816 */ /* 0x000fe80000000000 */
[----:B------:R3:W-:Y:S03]  /*8940*/  @P0 SYNCS.ARRIVE.TRANS64.RED.A1T0 RZ, [R0+URZ], RZ ;  /* 0x000000ff00ff09a7 */ /* 0x0007e600081004ff */
.L_x_121:
[----:B------:R-:W-:Y:S01]  /*8950*/  R2UR UR5, R44 ;  /* 0x000000002c0572ca */ /* 0x000fe200000e0000 */
[----:B------:R-:W-:Y:S01]  /*8960*/  UISETP.NE.AND UP0, UPT, UR62, URZ, UPT ;  /* 0x000000ff3e00728c */ /* 0x000fe2000bf05270 */
[----:B------:R-:W-:Y:S01]  /*8970*/  R2UR UR4, R45 ;  /* 0x000000002d0472ca */ /* 0x000fe200000e0000 */
[----:B------:R-:W-:Y:S01]  /*8980*/  UIADD3 UR53, UPT, UPT, UR53, 0x4, URZ ;  /* 0x0000000435357890 */ /* 0x000fe2000fffe0ff */
[----:B------:R-:W-:Y:S01]  /*8990*/  ISETP.NE.AND P0, PT, R22, 0x2, PT ;  /* 0x000000021600780c */ /* 0x000fe20003f05270 */
[----:B------:R-:W-:Y:S01]  /*89a0*/  UMOV UR52, UR63 ;  /* 0x0000003f00347c82 */ /* 0x000fe20008000000 */
[----:B------:R-:W-:Y:S02]  /*89b0*/  LOP3.LUT R46, R46, 0x1, RZ, 0x3c, !PT ;  /* 0x000000012e2e7812 */ /* 0x000fe400078e3cff */
[----:B---3--:R-:W-:Y:S02]  /*89c0*/  SEL R0, RZ, 0x1, P0 ;  /* 0x00000001ff007807 */ /* 0x008fe40000000000 */
[----:B------:R-:W-:Y:S02]  /*89d0*/  SEL R22, R22, RZ, P0 ;  /* 0x000000ff16167207 */ /* 0x000fe40000000000 */
[----:B------:R-:W-:Y:S01]  /*89e0*/  LOP3.LUT R47, R47, R0, RZ, 0x3c, !PT ;  /* 0x000000002f2f7212 */ /* 0x000fe200078e3cff */
[----:B------:R-:W-:Y:S02]  /*89f0*/  UIADD3 UR24, UPT, UPT, UR36, UR5, URZ ;  /* 0x0000000524187290 */ /* 0x000fe4000fffe0ff */
[----:B------:R-:W-:Y:S01]  /*8a00*/  UIADD3 UR51, UPT, UPT, UR37, UR4, URZ ;  /* 0x0000000425337290 */ /* 0x000fe2000fffe0ff */
[----:B------:R-:W-:Y:S11]  /*8a10*/  BRA.U UP0, `(.L_x_122) ;  /* 0xffffffcd00307547 */ /* 0x000ff6000b83ffff */
[----:B------:R-:W-:-:S13]  /*8a20*/  R2UR UR4, R59 ;  /* 0x000000003b0472ca */ /* 0x000fda00000e0000 */
[----:B------:R-:W-:-:S09]  /*8a30*/  UISETP.NE.AND UP0, UPT, UR4, URZ, UPT ;  /* 0x000000ff0400728c */ /* 0x000fd2000bf05270 */
[----:B------:R-:W-:Y:S05]  /*8a40*/  BRA.U !UP0, `(.L_x_123) ;  /* 0x0000000108487547 */ /* 0x000fea000b800000 */
[----:B------:R-:W3:Y:S02]  /*8a50*/  LDCU.64 UR4, c[0x0][0x990] ;  /* 0x00013200ff0477ac */ /* 0x000ee40008000a00 */
[----:B---3--:R-:W-:-:S04]  /*8a60*/  UISETP.NE.U32.AND UP0, UPT, UR4, URZ, UPT ;  /* 0x000000ff0400728c */ /* 0x008fc8000bf05070 */
[----:B------:R-:W-:-:S09]  /*8a70*/  UISETP.NE.AND.EX UP0, UPT, UR5, URZ, UPT, UP0 ;  /* 0x000000ff0500728c */ /* 0x000fd2000bf05300 */
[----:B------:R-:W-:Y:S05]  /*8a80*/  BRA.U UP0, `(.L_x_124) ;  /* 0x00000001000c7547 */ /* 0x000fea000b800000 */
[----:B------:R-:W-:-:S13]  /*8a90*/  FSETP.NEU.AND P0, PT, R27, RZ, PT ;  /* 0x000000ff1b00720b */ /* 0x000fda0003f0d000 */
[----:B------:R-:W-:Y:S05]  /*8aa0*/  @!P0 EXIT ;  /* 0x000000000000894d */ /* 0x000fea0003800000 */
[----:B------:R-:W-:Y:S05]  /*8ab0*/  BRA `(.L_x_123) ;  /* 0x00000000002c7947 */ /* 0x000fea0003800000 */
.L_x_124:
[----:B------:R-:W-:Y:S01]  /*8ac0*/  ISETP.NE.AND P0, PT, R66, RZ, PT ;  /* 0x000000ff4200720c */ /* 0x000fe20003f05270 */
[----:B------:R-:W-:-:S12]  /*8ad0*/  BSSY.RECONVERGENT B0, `(.L_x_123) ;  /* 0x0000009000007945 */ /* 0x000fd80003800200 */
[----:B------:R-:W-:Y:S05]  /*8ae0*/  @P0 BRA `(.L_x_125) ;  /* 0x0000000000140947 */ /* 0x000fea0003800000 */
[----:B------:R-:W3:Y:S02]  /*8af0*/  LDCU.64 UR4, c[0x0][0x988] ;  /* 0x00013100ff0477ac */ /* 0x000ee40008000a00 */
[----:B---3--:R-:W-:-:S04]  /*8b00*/  ISETP.NE.U32.AND P0, PT, RZ, UR4, PT ;  /* 0x00000004ff007c0c */ /* 0x008fc8000bf05070 */
[----:B------:R-:W-:-:S13]  /*8b10*/  ISETP.NE.AND.EX P0, PT, RZ, UR5, PT, P0 ;  /* 0x00000005ff007c0c */ /* 0x000fda000bf05300 */
[----:B------:R-:W-:Y:S05]  /*8b20*/  @!P0 EXIT ;  /* 0x000000000000894d */ /* 0x000fea0003800000 */
[----:B------:R-:W-:Y:S05]  /*8b30*/  BRA `(.L_x_126) ;  /* 0x0000000000087947 */ /* 0x000fea0003800000 */
.L_x_125:
[----:B------:R-:W-:-:S13]  /*8b40*/  FSETP.NEU.AND P0, PT, R27, RZ, PT ;  /* 0x000000ff1b00720b */ /* 0x000fda0003f0d000 */
[----:B------:R-:W-:Y:S05]  /*8b50*/  @!P0 EXIT ;  /* 0x000000000000894d */ /* 0x000fea0003800000 */
.L_x_126:
[----:B------:R-:W-:Y:S05]  /*8b60*/  BSYNC.RECONVERGENT B0 ;  /* 0x0000000000007941 */ /* 0x000fea0003800200 */
.L_x_123:
[----:B------:R-:W3:Y:S01]  /*8b70*/  S2UR UR5, SR_CgaCtaId ;  /* 0x00000000000579c3 */ /* 0x000ee20000008800 */
[----:B------:R-:W-:Y:S01]  /*8b80*/  ULEA UR4, UR50, UR49, 0x3 ;  /* 0x0000003132047291 */ /* 0x000fe2000f8e18ff */
[----:B------:R-:W-:-:S04]  /*8b90*/  DEPBAR.LE SB0, 0x0 ;  /* 0x000080000000791a */ /* 0x000fc80000000000 */
[----:B------:R-:W-:-:S04]  /*8ba0*/  UIADD3 UR4, UPT, UPT, UR4, 0xa0, URZ ;  /* 0x000000a004047890 */ /* 0x000fc8000fffe0ff */
[----:B---3--:R-:W-:-:S09]  /*8bb0*/  UPRMT UR4, UR5, 0x654, UR4 ;  /* 0x0000065405047896 */ /* 0x008fd20008000004 */
[----:B------:R-:W-:Y:S01]  /*8bc0*/  SYNCS.ARRIVE.TRANS64.RED.A1T0 RZ, [UR4], RZ ;  /* 0x000000ffffff79a7 */ /* 0x000fe20008100404 */
[----:B------:R-:W-:Y:S05]  /*8bd0*/  EXIT ;  /* 0x000000000000794d */ /* 0x000fea0003800000 */
.L_x_19:
[----:B------:R-:W-:Y:S07]  /*8be0*/  MOV R0, UR9 ;  /* 0x0000000900007c02 */ /* 0x000fee0008000f00 */
.L_x_127:
[----:B--2---:R2:W3:Y:S02]  /*8bf0*/  SYNCS.PHASECHK.TRANS64.TRYWAIT P0, [R0+URZ+0x40], R4 ;  /* 0x00004004000075a7 */ /* 0x0044e400080011ff */
[----:B---3--:R-:W-:Y:S05]  /*8c00*/  @!P0 NANOSLEEP.SYNCS 0x989680 ;  /* 0x009896800000895d */ /* 0x008fea0003900000 */
[----:B------:R-:W3:Y:S02]  /*8c10*/  @!P0 SYNCS.PHASECHK.TRANS64 P0, [R0+URZ+0x40], R4 ;  /* 0x00004004000085a7 */ /* 0x000ee400080010ff */
[----:B---3--:R-:W-:Y:S05]  /*8c20*/  @!P0 BRA `(.L_x_127) ;  /* 0xfffffffc00f08947 */ /* 0x008fea000383ffff */
[----:B------:R-:W-:Y:S05]  /*8c30*/  BRA `(.L_x_18) ;  /* 0xffffff8c002c7947 */ /* 0x000fea000383ffff */
.L_x_25:
[----:B------:R-:W-:Y:S07]  /*8c40*/  MOV R0, UR9 ;  /* 0x0000000900007c02 */ /* 0x000fee0008000f00 */
.L_x_128:
[----:B--2---:R2:W4:Y:S02]  /*8c50*/  SYNCS.PHASECHK.TRANS64.TRYWAIT P0, [R0+URZ+0x40], R4 ;  /* 0x00004004000075a7 */ /* 0x00452400080011ff */
[----:B----4-:R-:W-:Y:S05]  /*8c60*/  @!P0 NANOSLEEP.SYNCS 0x989680 ;  /* 0x009896800000895d */ /* 0x010fea0003900000 */
[----:B------:R-:W4:Y:S02]  /*8c70*/  @!P0 SYNCS.PHASECHK.TRANS64 P0, [R0+URZ+0x40], R4 ;  /* 0x00004004000085a7 */ /* 0x000f2400080010ff */
[----:B----4-:R-:W-:Y:S05]  /*8c80*/  @!P0 BRA `(.L_x_128) ;  /* 0xfffffffc00f08947 */ /* 0x010fea000383ffff */
[----:B------:R-:W-:Y:S05]  /*8c90*/  BRA `(.L_x_24) ;  /* 0xffffff9000bc7947 */ /* 0x000fea000383ffff */
.L_x_29:
[----:B-1----:R-:W-:-:S07]  /*8ca0*/  MOV R0, UR30 ;  /* 0x0000001e00007c02 */ /* 0x002fce0008000f00 */
.L_x_129:
[----:B-1----:R1:W2:Y:S02]  /*8cb0*/  SYNCS.PHASECHK.TRANS64.TRYWAIT P0, [R0+URZ+0xd0], R3 ;  /* 0x0000d003000075a7 */ /* 0x0022a400080011ff */
[----:B--2---:R-:W-:Y:S05]  /*8cc0*/  @!P0 NANOSLEEP.SYNCS 0x989680 ;  /* 0x009896800000895d */ /* 0x004fea0003900000 */
[----:B------:R-:W2:Y:S02]  /*8cd0*/  @!P0 SYNCS.PHASECHK.TRANS64 P0, [R0+URZ+0xd0], R3 ;  /* 0x0000d003000085a7 */ /* 0x000ea400080010ff */
[----:B--2---:R-:W-:Y:S05]  /*8ce0*/  @!P0 BRA `(.L_x_129) ;  /* 0xfffffffc00f08947 */ /* 0x004fea000383ffff */
[----:B------:R-:W-:Y:S05]  /*8cf0*/  BRA `(.L_x_130) ;  /* 0xffffff94008c7947 */ /* 0x000fea000383ffff */
.L_x_33:
[----:B------:R-:W-:-:S07]  /*8d00*/  MOV R0, UR4 ;  /* 0x0000000400007c02 */ /* 0x000fce0008000f00 */
.L_x_131:
[----:B-1----:R1:W2:Y:S02]  /*8d10*/  SYNCS.PHASECHK.TRANS64.TRYWAIT P0, [R0+URZ], R2 ;  /* 0x00000002000075a7 */ /* 0x0022a400080011ff */
[----:B--2---:R-:W-:Y:S05]  /*8d20*/  @!P0 NANOSLEEP.SYNCS 0x989680 ;  /* 0x009896800000895d */ /* 0x004fea0003900000 */
[----:B------:R-:W2:Y:S02]  /*8d30*/  @!P0 SYNCS.PHASECHK.TRANS64 P0, [R0+URZ], R2 ;  /* 0x00000002000085a7 */ /* 0x000ea400080010ff */
[----:B--2---:R-:W-:Y:S05]  /*8d40*/  @!P0 BRA `(.L_x_131) ;  /* 0xfffffffc00f08947 */ /* 0x004fea000383ffff */
[----:B------:R-:W-:Y:S05]  /*8d50*/  BRA `(.L_x_132) ;  /* 0xffffff9c00247947 */ /* 0x000fea000383ffff */
.L_x_34:
[----:B------:R-:W-:-:S07]  /*8d60*/  MOV R0, UR5 ;  /* 0x0000000500007c02 */ /* 0x000fce0008000f00 */
.L_x_133:
[----:B-1----:R1:W2:Y:S02]  /*8d70*/  SYNCS.PHASECHK.TRANS64.TRYWAIT P0, [R0+URZ], R2 ;  /* 0x00000002000075a7 */ /* 0x0022a400080011ff */
[----:B--2---:R-:W-:Y:S05]  /*8d80*/  @!P0 NANOSLEEP.SYNCS 0x989680 ;  /* 0x009896800000895d */ /* 0x004fea0003900000 */
[----:B------:R-:W2:Y:S02]  /*8d90*/  @!P0 SYNCS.PHASECHK.TRANS64 P0, [R0+URZ], R2 ;  /* 0x00000002000085a7 */ /* 0x000ea400080010ff */
[----:B--2---:R-:W-:Y:S05]  /*8da0*/  @!P0 BRA `(.L_x_133) ;  /* 0xfffffffc00f08947 */ /* 0x004fea000383ffff */
[----:B------:R-:W-:Y:S05]  /*8db0*/  BRA `(.L_x_134) ;  /* 0xffffff9c00347947 */ /* 0x000fea000383ffff */
.L_x_35:
[----:B------:R-:W-:-:S07]  /*8dc0*/  MOV R0, UR5 ;  /* 0x0000000500007c02 */ /* 0x000fce0008000f00 */
.L_x_135:
[----:B-1----:R1:W2:Y:S02]  /*8dd0*/  SYNCS.PHASECHK.TRANS64.TRYWAIT P0, [R0+URZ], R2 ;  /* 0x00000002000075a7 */ /* 0x0022a400080011ff */
[----:B--2---:R-:W-:Y:S05]  /*8de0*/  @!P0 NANOSLEEP.SYNCS 0x989680 ;  /* 0x009896800000895d */ /* 0x004fea0003900000 */
[----:B------:R-:W2:Y:S02]  /*8df0*/  @!P0 SYNCS.PHASECHK.TRANS64 P0, [R0+URZ], R2 ;  /* 0x00000002000085a7 */ /* 0x000ea400080010ff */
[----:B--2---:R-:W-:Y:S05]  /*8e00*/  @!P0 BRA `(.L_x_135) ;  /* 0xfffffffc00f08947 */ /* 0x004fea000383ffff */
[----:B------:R-:W-:Y:S05]  /*8e10*/  BRA `(.L_x_136) ;  /* 0xffffff9c00447947 */ /* 0x000fea000383ffff */
.L_x_36:
[----:B------:R-:W-:-:S07]  /*8e20*/  MOV R0, UR5 ;  /* 0x0000000500007c02 */ /* 0x000fce0008000f00 */
.L_x_137:
[----:B-1----:R1:W2:Y:S02]  /*8e30*/  SYNCS.PHASECHK.TRANS64.TRYWAIT P0, [R0+URZ], R2 ;  /* 0x00000002000075a7 */ /* 0x0022a400080011ff */
[----:B--2---:R-:W-:Y:S05]  /*8e40*/  @!P0 NANOSLEEP.SYNCS 0x989680 ;  /* 0x009896800000895d */ /* 0x004fea0003900000 */
[----:B------:R-:W2:Y:S02]  /*8e50*/  @!P0 SYNCS.PHASECHK.TRANS64 P0, [R0+URZ], R2 ;  /* 0x00000002000085a7 */ /* 0x000ea400080010ff */
[----:B--2---:R-:W-:Y:S05]  /*8e60*/  @!P0 BRA `(.L_x_137) ;  /* 0xfffffffc00f08947 */ /* 0x004fea000383ffff */
[----:B------:R-:W-:Y:S05]  /*8e70*/  BRA `(.L_x_138) ;  /* 0xffffff9c00547947 */ /* 0x000fea000383ffff */
.L_x_37:
[----:B------:R-:W-:-:S07]  /*8e80*/  MOV R0, UR5 ;  /* 0x0000000500007c02 */ /* 0x000fce0008000f00 */
.L_x_139:
[----:B-1----:R1:W2:Y:S02]  /*8e90*/  SYNCS.PHASECHK.TRANS64.TRYWAIT P0, [R0+URZ], R2 ;  /* 0x00000002000075a7 */ /* 0x0022a400080011ff */
[----:B--2---:R-:W-:Y:S05]  /*8ea0*/  @!P0 NANOSLEEP.SYNCS 0x989680 ;  /* 0x009896800000895d */ /* 0x004fea0003900000 */
[----:B------:R-:W2:Y:S02]  /*8eb0*/  @!P0 SYNCS.PHASECHK.TRANS64 P0, [R0+URZ], R2 ;  /* 0x00000002000085a7 */ /* 0x000ea400080010ff */
[----:B--2---:R-:W-:Y:S05]  /*8ec0*/  @!P0 BRA `(.L_x_139) ;  /* 0xfffffffc00f08947 */ /* 0x004fea000383ffff */
[----:B------:R-:W-:Y:S05]  /*8ed0*/  BRA `(.L_x_140) ;  /* 0xffffff9c00647947 */ /* 0x000fea000383ffff */
.L_x_38:
[----:B------:R-:W-:-:S07]  /*8ee0*/  MOV R0, UR5 ;  /* 0x0000000500007c02 */ /* 0x000fce0008000f00 */
.L_x_141:
[----:B-1----:R1:W2:Y:S02]  /*8ef0*/  SYNCS.PHASECHK.TRANS64.TRYWAIT P0, [R0+URZ], R2 ;  /* 0x00000002000075a7 */ /* 0x0022a400080011ff */
[----:B--2---:R-:W-:Y:S05]  /*8f00*/  @!P0 NANOSLEEP.SYNCS 0x989680 ;  /* 0x009896800000895d */ /* 0x004fea0003900000 */
[----:B------:R-:W2:Y:S02]  /*8f10*/  @!P0 SYNCS.PHASECHK.TRANS64 P0, [R0+URZ], R2 ;  /* 0x00000002000085a7 */ /* 0x000ea400080010ff */
[----:B--2---:R-:W-:Y:S05]  /*8f20*/  @!P0 BRA `(.L_x_141) ;  /* 0xfffffffc00f08947 */ /* 0x004fea000383ffff */
[----:B------:R-:W-:Y:S05]  /*8f30*/  BRA `(.L_x_142) ;  /* 0xffffff9c00747947 */ /* 0x000fea000383ffff */
.L_x_39:
[----:B------:R-:W-:-:S07]  /*8f40*/  MOV R0, UR5 ;  /* 0x0000000500007c02 */ /* 0x000fce0008000f00 */
.L_x_143:
[----:B-1----:R1:W2:Y:S02]  /*8f50*/  SYNCS.PHASECHK.TRANS64.TRYWAIT P0, [R0+URZ], R2 ;  /* 0x00000002000075a7 */ /* 0x0022a400080011ff */
[----:B--2---:R-:W-:Y:S05]  /*8f60*/  @!P0 NANOSLEEP.SYNCS 0x989680 ;  /* 0x009896800000895d */ /* 0x004fea0003900000 */
[----:B------:R-:W2:Y:S02]  /*8f70*/  @!P0 SYNCS.PHASECHK.TRANS64 P0, [R0+URZ], R2 ;  /* 0x00000002000085a7 */ /* 0x000ea400080010ff */
[----:B--2---:R-:W-:Y:S05]  /*8f80*/  @!P0 BRA `(.L_x_143) ;  /* 0xfffffffc00f08947 */ /* 0x004fea000383ffff */
[----:B------:R-:W-:Y:S05]  /*8f90*/  BRA `(.L_x_144) ;  /* 0xffffff9c00847947 */ /* 0x000fea000383ffff */
.L_x_42:
[----:B------:R-:W-:-:S07]  /*8fa0*/  MOV R4, UR4 ;  /* 0x0000000400047c02 */ /* 0x000fce0008000f00 */
.L_x_145:
[----:B--2---:R2:W3:Y:S02]  /*8fb0*/  SYNCS.PHASECHK.TRANS64.TRYWAIT P1, [R4+URZ+0xd8], R6 ;  /* 0x0000d806040075a7 */ /* 0x0044e400080211ff */
[----:B---3--:R-:W-:Y:S05]  /*8fc0*/  @!P1 NANOSLEEP.SYNCS 0x989680 ;  /* 0x009896800000995d */ /* 0x008fea0003900000 */
[----:B------:R-:W3:Y:S02]  /*8fd0*/  @!P1 SYNCS.PHASECHK.TRANS64 P1, [R4+URZ+0xd8], R6 ;  /* 0x0000d806040095a7 */ /* 0x000ee400080210ff */
[----:B---3--:R-:W-:Y:S05]  /*8fe0*/  @!P1 BRA `(.L_x_145) ;  /* 0xfffffffc00f09947 */ /* 0x008fea000383ffff */
[----:B------:R-:W-:Y:S05]  /*8ff0*/  BRA `(.L_x_146) ;  /* 0xffffff9c00f47947 */ /* 0x000fea000383ffff */
.L_x_43:
[----:B--2---:R-:W-:-:S07]  /*9000*/  MOV R4, UR4 ;  /* 0x0000000400047c02 */ /* 0x004fce0008000f00 */
.L_x_147:
[----:B--2---:R2:W3:Y:S02]  /*9010*/  SYNCS.PHASECHK.TRANS64.TRYWAIT P1, [R4+URZ+0xd0], R5 ;  /* 0x0000d005040075a7 */ /* 0x0044e400080211ff */
[----:B---3--:R-:W-:Y:S05]  /*9020*/  @!P1 NANOSLEEP.SYNCS 0x989680 ;  /* 0x009896800000995d */ /* 0x008fea0003900000 */
[----:B------:R-:W3:Y:S02]  /*9030*/  @!P1 SYNCS.PHASECHK.TRANS64 P1, [R4+URZ+0xd0], R5 ;  /* 0x0000d005040095a7 */ /* 0x000ee400080210ff */
[----:B---3--:R-:W-:Y:S05]  /*9040*/  @!P1 BRA `(.L_x_147) ;  /* 0xfffffffc00f09947 */ /* 0x008fea000383ffff */
[----:B------:R-:W-:Y:S05]  /*9050*/  BRA `(.L_x_148) ;  /* 0xffffff9c00fc7947 */ /* 0x000fea000383ffff */
.L_x_51:
[----:B------:R-:W-:-:S07]  /*9060*/  MOV R0, UR20 ;  /* 0x0000001400007c02 */ /* 0x000fce0008000f00 */
.L_x_149:
[----:B-1----:R1:W2:Y:S02]  /*9070*/  SYNCS.PHASECHK.TRANS64.TRYWAIT P0, [R0+URZ+0xd0], R4 ;  /* 0x0000d004000075a7 */ /* 0x0022a400080011ff */
[----:B--2---:R-:W-:Y:S05]  /*9080*/  @!P0 NANOSLEEP.SYNCS 0x989680 ;  /* 0x009896800000895d */ /* 0x004fea0003900000 */
[----:B------:R-:W2:Y:S02]  /*9090*/  @!P0 SYNCS.PHASECHK.TRANS64 P0, [R0+URZ+0xd0], R4 ;  /* 0x0000d004000085a7 */ /* 0x000ea400080010ff */
[----:B--2---:R-:W-:Y:S05]  /*90a0*/  @!P0 BRA `(.L_x_149) ;  /* 0xfffffffc00f08947 */ /* 0x004fea000383ffff */
[----:B------:R-:W-:Y:S05]  /*90b0*/  BRA `(.L_x_150) ;  /* 0xffffffa400887947 */ /* 0x000fea000383ffff */
.L_x_52:
[----:B------:R-:W-:-:S07]  /*90c0*/  MOV R4, UR24 ;  /* 0x0000001800047c02 */ /* 0x000fce0008000f00 */
.L_x_151:
[----:B-1----:R1:W2:Y:S02]  /*90d0*/  SYNCS.PHASECHK.TRANS64.TRYWAIT P0, [R4+URZ+0xf0], R0 ;  /* 0x0000f000040075a7 */ /* 0x0022a400080011ff */
[----:B--2---:R-:W-:Y:S05]  /*90e0*/  @!P0 NANOSLEEP.SYNCS 0x989680 ;  /* 0x009896800000895d */ /* 0x004fea0003900000 */
[----:B------:R-:W2:Y:S02]  /*90f0*/  @!P0 SYNCS.PHASECHK.TRANS64 P0, [R4+URZ+0xf0], R0 ;  /* 0x0000f000040085a7 */ /* 0x000ea400080010ff */
[----:B--2---:R-:W-:Y:S05]  /*9100*/  @!P0 BRA `(.L_x_151) ;  /* 0xfffffffc00f08947 */ /* 0x004fea000383ffff */
[----:B------:R-:W-:Y:S05]  /*9110*/  BRA `(.L_x_152) ;  /* 0xffffffa400a47947 */ /* 0x000fea000383ffff */
.L_x_55:
[----:B-1----:R-:W-:Y:S07]  /*9120*/  MOV R0, UR18 ;  /* 0x0000001200007c02 */ /* 0x002fee0008000f00 */
.L_x_153:
[----:B-1----:R1:W2:Y:S02]  /*9130*/  SYNCS.PHASECHK.TRANS64.TRYWAIT P0, [R0+URZ], R5 ;  /* 0x00000005000075a7 */ /* 0x0022a400080011ff */
[----:B--2---:R-:W-:Y:S05]  /*9140*/  @!P0 NANOSLEEP.SYNCS 0x989680 ;  /* 0x009896800000895d */ /* 0x004fea0003900000 */
[----:B------:R-:W2:Y:S02]  /*9150*/  @!P0 SYNCS.PHASECHK.TRANS64 P0, [R0+URZ], R5 ;  /* 0x00000005000085a7 */ /* 0x000ea400080010ff */
[----:B--2---:R-:W-:Y:S05]  /*9160*/  @!P0 BRA `(.L_x_153) ;  /* 0xfffffffc00f08947 */ /* 0x004fea000383ffff */
[----:B------:R-:W-:Y:S05]  /*9170*/  BRA `(.L_x_54) ;  /* 0xffffffa400c87947 */ /* 0x000fea000383ffff */
.L_x_58:
[----:B------:R-:W-:-:S07]  /*9180*/  MOV R0, UR4 ;  /* 0x0000000400007c02 */ /* 0x000fce0008000f00 */
.L_x_154:
[----:B-1----:R1:W3:Y:S02]  /*9190*/  SYNCS.PHASECHK.TRANS64.TRYWAIT P0, [R0+URZ], R2 ;  /* 0x00000002000075a7 */ /* 0x0022e400080011ff */
[----:B---3--:R-:W-:Y:S05]  /*91a0*/  @!P0 NANOSLEEP.SYNCS 0x989680 ;  /* 0x009896800000895d */ /* 0x008fea0003900000 */
[----:B------:R-:W3:Y:S02]  /*91b0*/  @!P0 SYNCS.PHASECHK.TRANS64 P0, [R0+URZ], R2 ;  /* 0x00000002000085a7 */ /* 0x000ee400080010ff */
[----:B---3--:R-:W-:Y:S05]  /*91c0*/  @!P0 BRA `(.L_x_154) ;  /* 0xfffffffc00f08947 */ /* 0x008fea000383ffff */
[----:B------:R-:W-:Y:S05]  /*91d0*/  BRA `(.L_x_155) ;  /* 0xffffffa800c47947 */ /* 0x000fea000383ffff */
.L_x_59:
[----:B------:R-:W-:-:S07]  /*91e0*/  MOV R0, UR4 ;  /* 0x0000000400007c02 */ /* 0x000fce0008000f00 */
.L_x_156:
[----:B-1----:R1:W2:Y:S02]  /*91f0*/  SYNCS.PHASECHK.TRANS64.TRYWAIT P0, [R0+URZ], R2 ;  /* 0x00000002000075a7 */ /* 0x0022a400080011ff */
[----:B--2---:R-:W-:Y:S05]  /*9200*/  @!P0 NANOSLEEP.SYNCS 0x989680 ;  /* 0x009896800000895d */ /* 0x004fea0003900000 */
[----:B------:R-:W2:Y:S02]  /*9210*/  @!P0 SYNCS.PHASECHK.TRANS64 P0, [R0+URZ], R2 ;  /* 0x00000002000085a7 */ /* 0x000ea400080010ff */
[----:B--2---:R-:W-:Y:S05]  /*9220*/  @!P0 BRA `(.L_x_156) ;  /* 0xfffffffc00f08947 */ /* 0x004fea000383ffff */
[----:B------:R-:W-:Y:S05]  /*9230*/  BRA `(.L_x_157) ;  /* 0xffffffa800d07947 */ /* 0x000fea000383ffff */
.L_x_64:
[----:B------:R-:W-:Y:S07]  /*9240*/  MOV R0, UR20 ;  /* 0x0000001400007c02 */ /* 0x000fee0008000f00 */
.L_x_158:
[----:B-1----:R1:W2:Y:S02]  /*9250*/  SYNCS.PHASECHK.TRANS64.TRYWAIT P0, [R0+URZ+0xd0], R2 ;  /* 0x0000d002000075a7 */ /* 0x0022a400080011ff */
[----:B--2---:R-:W-:Y:S05]  /*9260*/  @!P0 NANOSLEEP.SYNCS 0x989680 ;  /* 0x009896800000895d */ /* 0x004fea0003900000 */
[----:B------:R-:W2:Y:S02]  /*9270*/  @!P0 SYNCS.PHASECHK.TRANS64 P0, [R0+URZ+0xd0], R2 ;  /* 0x0000d002000085a7 */ /* 0x000ea400080010ff */
[----:B--2---:R-:W-:Y:S05]  /*9280*/  @!P0 BRA `(.L_x_158) ;  /* 0xfffffffc00f08947 */ /* 0x004fea000383ffff */
[----:B------:R-:W-:Y:S05]  /*9290*/  BRA `(.L_x_159) ;  /* 0xffffffb0002c7947 */ /* 0x000fea000383ffff */
.L_x_67:
[----:B------:R-:W-:Y:S07]  /*92a0*/  MOV R0, UR20 ;  /* 0x0000001400007c02 */ /* 0x000fee0008000f00 */
.L_x_160:
[----:B-1----:R1:W2:Y:S02]  /*92b0*/  SYNCS.PHASECHK.TRANS64.TRYWAIT P2, [R0+URZ+0xc8], R2 ;  /* 0x0000c802000075a7 */ /* 0x0022a400080411ff */
[----:B--2---:R-:W-:Y:S05]  /*92c0*/  @!P2 NANOSLEEP.SYNCS 0x989680 ;  /* 0x009896800000a95d */ /* 0x004fea0003900000 */
[----:B------:R-:W2:Y:S02]  /*92d0*/  @!P2 SYNCS.PHASECHK.TRANS64 P2, [R0+URZ+0xc8], R2 ;  /* 0x0000c8020000a5a7 */ /* 0x000ea400080410ff */
[----:B--2---:R-:W-:Y:S05]  /*92e0*/  @!P2 BRA `(.L_x_160) ;  /* 0xfffffffc00f0a947 */ /* 0x004fea000383ffff */
[----:B------:R-:W-:Y:S05]  /*92f0*/  BRA `(.L_x_66) ;  /* 0xffffffb400907947 */ /* 0x000fea000383ffff */
.L_x_70:
[----:B------:R-:W-:Y:S07]  /*9300*/  MOV R2, UR20 ;  /* 0x0000001400027c02 */ /* 0x000fee0008000f00 */
.L_x_161:
[----:B-1----:R1:W2:Y:S02]  /*9310*/  SYNCS.PHASECHK.TRANS64.TRYWAIT P1, [R2+URZ+0xa0], R8 ;  /* 0x0000a008020075a7 */ /* 0x0022a400080211ff */
[----:B--2---:R-:W-:Y:S05]  /*9320*/  @!P1 NANOSLEEP.SYNCS 0x989680 ;  /* 0x009896800000995d */ /* 0x004fea0003900000 */
[----:B------:R-:W2:Y:S02]  /*9330*/  @!P1 SYNCS.PHASECHK.TRANS64 P1, [R2+URZ+0xa0], R8 ;  /* 0x0000a008020095a7 */ /* 0x000ea400080210ff */
[----:B--2---:R-:W-:Y:S05]  /*9340*/  @!P1 BRA `(.L_x_161) ;  /* 0xfffffffc00f09947 */ /* 0x004fea000383ffff */
[----:B------:R-:W-:Y:S05]  /*9350*/  BRA `(.L_x_162) ;  /* 0xffffffb800447947 */ /* 0x000fea000383ffff */
.L_x_71:
[----:B------:R-:W-:Y:S07]  /*9360*/  MOV R2, UR20 ;  /* 0x0000001400027c02 */ /* 0x000fee0008000f00 */
.L_x_163:
[----:B-1----:R1:W2:Y:S02]  /*9370*/  SYNCS.PHASECHK.TRANS64.TRYWAIT P1, [R2+URZ+0xa8], R8 ;  /* 0x0000a808020075a7 */ /* 0x0022a400080211ff */
[----:B--2---:R-:W-:Y:S05]  /*9380*/  @!P1 NANOSLEEP.SYNCS 0x989680 ;  /* 0x009896800000995d */ /* 0x004fea0003900000 */
[----:B------:R-:W2:Y:S02]  /*9390*/  @!P1 SYNCS.PHASECHK.TRANS64 P1, [R2+URZ+0xa8], R8 ;  /* 0x0000a808020095a7 */ /* 0x000ea400080210ff */
[----:B--2---:R-:W-:Y:S05]  /*93a0*/  @!P1 BRA `(.L_x_163) ;  /* 0xfffffffc00f09947 */ /* 0x004fea000383ffff */
[----:B------:R-:W-:Y:S05]  /*93b0*/  BRA `(.L_x_164) ;  /* 0xffffffb8008c7947 */ /* 0x000fea000383ffff */
.L_x_72:
[----:B------:R-:W-:Y:S07]  /*93c0*/  MOV R2, UR20 ;  /* 0x0000001400027c02 */ /* 0x000fee0008000f00 */
.L_x_165:
[----:B-1----:R1:W2:Y:S02]  /*93d0*/  SYNCS.PHASECHK.TRANS64.TRYWAIT P1, [R2+URZ+0xb0], R8 ;  /* 0x0000b008020075a7 */ /* 0x0022a400080211ff */
[----:B--2---:R-:W-:Y:S05]  /*93e0*/  @!P1 NANOSLEEP.SYNCS 0x989680 ;  /* 0x009896800000995d */ /* 0x004fea0003900000 */
[----:B------:R-:W2:Y:S02]  /*93f0*/  @!P1 SYNCS.PHASECHK.TRANS64 P1, [R2+URZ+0xb0], R8 ;  /* 0x0000b008020095a7 */ /* 0x000ea400080210ff */
[----:B--2---:R-:W-:Y:S05]  /*9400*/  @!P1 BRA `(.L_x_165) ;  /* 0xfffffffc00f09947 */ /* 0x004fea000383ffff */
[----:B------:R-:W-:Y:S05]  /*9410*/  BRA `(.L_x_166) ;  /* 0xffffffb800d47947 */ /* 0x000fea000383ffff */
.L_x_73:
[----:B------:R-:W-:Y:S07]  /*9420*/  MOV R0, UR20 ;  /* 0x0000001400007c02 */ /* 0x000fee0008000f00 */
.L_x_167:
[----:B-1----:R1:W2:Y:S02]  /*9430*/  SYNCS.PHASECHK.TRANS64.TRYWAIT P0, [R0+URZ+0xb8], R8 ;  /* 0x0000b808000075a7 */ /* 0x0022a400080011ff */
[----:B--2---:R-:W-:Y:S05]  /*9440*/  @!P0 NANOSLEEP.SYNCS 0x989680 ;  /* 0x009896800000895d */ /* 0x004fea0003900000 */
[----:B------:R-:W2:Y:S02]  /*9450*/  @!P0 SYNCS.PHASECHK.TRANS64 P0, [R0+URZ+0xb8], R8 ;  /* 0x0000b808000085a7 */ /* 0x000ea400080010ff */
[----:B--2---:R-:W-:Y:S05]  /*9460*/  @!P0 BRA `(.L_x_167) ;  /* 0xfffffffc00f08947 */ /* 0x004fea000383ffff */
[----:B------:R-:W-:Y:S05]  /*9470*/  BRA `(.L_x_168) ;  /* 0xffffffbc001c7947 */ /* 0x000fea000383ffff */
.L_x_75:
[----:B------:R-:W-:-:S07]  /*9480*/  MOV R0, UR20 ;  /* 0x0000001400007c02 */ /* 0x000fce0008000f00 */
.L_x_169:
[----:B--2---:R2:W3:Y:S02]  /*9490*/  SYNCS.PHASECHK.TRANS64.TRYWAIT P0, [R0+URZ+0xa0], R2 ;  /* 0x0000a002000075a7 */ /* 0x0044e400080011ff */
[----:B---3--:R-:W-:Y:S05]  /*94a0*/  @!P0 NANOSLEEP.SYNCS 0x989680 ;  /* 0x009896800000895d */ /* 0x008fea0003900000 */
[----:B------:R-:W3:Y:S02]  /*94b0*/  @!P0 SYNCS.PHASECHK.TRANS64 P0, [R0+URZ+0xa0], R2 ;  /* 0x0000a002000085a7 */ /* 0x000ee400080010ff */
[----:B---3--:R-:W-:Y:S05]  /*94c0*/  @!P0 BRA `(.L_x_169) ;  /* 0xfffffffc00f08947 */ /* 0x008fea000383ffff */
[----:B------:R-:W-:Y:S05]  /*94d0*/  BRA `(.L_x_170) ;  /* 0xffffffbc00807947 */ /* 0x000fea000383ffff */
.L_x_76:
[----:B--2---:R-:W-:-:S07]  /*94e0*/  MOV R0, UR20 ;  /* 0x0000001400007c02 */ /* 0x004fce0008000f00 */
.L_x_171:
[----:B--2---:R2:W3:Y:S02]  /*94f0*/  SYNCS.PHASECHK.TRANS64.TRYWAIT P0, [R0+URZ+0xa8], R2 ;  /* 0x0000a802000075a7 */ /* 0x0044e400080011ff */
[----:B---3--:R-:W-:Y:S05]  /*9500*/  @!P0 NANOSLEEP.SYNCS 0x989680 ;  /* 0x009896800000895d */ /* 0x008fea0003900000 */
[----:B------:R-:W3:Y:S02]  /*9510*/  @!P0 SYNCS.PHASECHK.TRANS64 P0, [R0+URZ+0xa8], R2 ;  /* 0x0000a802000085a7 */ /* 0x000ee400080010ff */
[----:B---3--:R-:W-:Y:S05]  /*9520*/  @!P0 BRA `(.L_x_171) ;  /* 0xfffffffc00f08947 */ /* 0x008fea000383ffff */
[----:B------:R-:W-:Y:S05]  /*9530*/  BRA `(.L_x_172) ;  /* 0xffffffbc00707947 */ /* 0x000fea000383ffff */
.L_x_77:
[----:B--2---:R-:W-:-:S07]  /*9540*/  MOV R0, UR20 ;  /* 0x0000001400007c02 */ /* 0x004fce0008000f00 */
.L_x_173:
[----:B--2---:R2:W3:Y:S02]  /*9550*/  SYNCS.PHASECHK.TRANS64.TRYWAIT P0, [R0+URZ+0xb0], R2 ;  /* 0x0000b002000075a7 */ /* 0x0044e400080011ff */
[----:B---3--:R-:W-:Y:S05]  /*9560*/  @!P0 NANOSLEEP.SYNCS 0x989680 ;  /* 0x009896800000895d */ /* 0x008fea0003900000 */
[----:B------:R-:W3:Y:S02]  /*9570*/  @!P0 SYNCS.PHASECHK.TRANS64 P0, [R0+URZ+0xb0], R2 ;  /* 0x0000b002000085a7 */ /* 0x000ee400080010ff */
[----:B---3--:R-:W-:Y:S05]  /*9580*/  @!P0 BRA `(.L_x_173) ;  /* 0xfffffffc00f08947 */ /* 0x008fea000383ffff */
[----:B------:R-:W-:Y:S05]  /*9590*/  BRA `(.L_x_174) ;  /* 0xffffffbc00607947 */ /* 0x000fea000383ffff */
.L_x_79:
[----:B------:R-:W-:Y:S07]  /*95a0*/  MOV R0, UR49 ;  /* 0x0000003100007c02 */ /* 0x000fee0008000f00 */
.L_x_175:
[----:B-1----:R1:W2:Y:S02]  /*95b0*/  SYNCS.PHASECHK.TRANS64.TRYWAIT P0, [R0+URZ+0xd0], R2 ;  /* 0x0000d002000075a7 */ /* 0x0022a400080011ff */
[----:B--2---:R-:W-:Y:S05]  /*95c0*/  @!P0 NANOSLEEP.SYNCS 0x989680 ;  /* 0x009896800000895d */ /* 0x004fea0003900000 */
[----:B------:R-:W2:Y:S02]  /*95d0*/  @!P0 SYNCS.PHASECHK.TRANS64 P0, [R0+URZ+0xd0], R2 ;  /* 0x0000d002000085a7 */ /* 0x000ea400080010ff */
[----:B--2---:R-:W-:Y:S05]  /*95e0*/  @!P0 BRA `(.L_x_175) ;  /* 0xfffffffc00f08947 */ /* 0x004fea000383ffff */
[----:B------:R-:W-:Y:S05]  /*95f0*/  BRA `(.L_x_176) ;  /* 0xffffffc000447947 */ /* 0x000fea000383ffff */
.L_x_90:
[----:B-1----:R-:W-:Y:S04]  /*9600*/  MOV R2, UR49 ;  /* 0x0000003100027c02 */ /* 0x002fe80008000f00 */
[----:B------:R1:W2:Y:S03]  /*9610*/  SYNCS.PHASECHK.TRANS64.TRYWAIT P1, [R2+URZ+0x80], R3 ;  /* 0x00008003020075a7 */ /* 0x0002a600080211ff */
[----:B--2---:R-:W-:Y:S05]  /*9620*/  @!P1 NANOSLEEP.SYNCS 0x989680 ;  /* 0x009896800000995d */ /* 0x004fea0003900000 */
[----:B------:R-:W2:Y:S02]  /*9630*/  @!P1 SYNCS.PHASECHK.TRANS64 P1, [R2+URZ+0x80], R3 ;  /* 0x00008003020095a7 */ /* 0x000ea400080210ff */
[----:B--2---:R-:W-:Y:S05]  /*9640*/  @!P1 BRA `(.L_x_90) ;  /* 0xfffffffc00ec9947 */ /* 0x004fea000383ffff */
[----:B------:R-:W-:Y:S05]  /*9650*/  BRA `(.L_x_89) ;  /* 0xffffffd000187947 */ /* 0x000fea000383ffff */
.L_x_92:
[----:B-1----:R1:W4:Y:S02]  /*9660*/  SYNCS.PHASECHK.TRANS64.TRYWAIT P0, [R70+URZ+0xe0], R0 ;  /* 0x0000e000460075a7 */ /* 0x00232400080011ff */
[----:B----4-:R-:W-:Y:S05]  /*9670*/  @!P0 NANOSLEEP.SYNCS 0x989680 ;  /* 0x009896800000895d */ /* 0x010fea0003900000 */
[----:B------:R-:W4:Y:S02]  /*9680*/  @!P0 SYNCS.PHASECHK.TRANS64 P0, [R70+URZ+0xe0], R0 ;  /* 0x0000e000460085a7 */ /* 0x000f2400080010ff */
[----:B----4-:R-:W-:Y:S05]  /*9690*/  @!P0 BRA `(.L_x_92) ;  /* 0xfffffffc00f08947 */ /* 0x010fea000383ffff */
[----:B------:R-:W-:Y:S05]  /*96a0*/  BRA `(.L_x_91) ;  /* 0xffffffd0003c7947 */ /* 0x000fea000383ffff */
.L_x_101:
[----:B---3--:R3:W4:Y:S02]  /*96b0*/  SYNCS.PHASECHK.TRANS64.TRYWAIT P0, [R4+URZ+0x80], R0 ;  /* 0x00008000040075a7 */ /* 0x00872400080011ff */
[----:B----4-:R-:W-:Y:S05]  /*96c0*/  @!P0 NANOSLEEP.SYNCS 0x989680 ;  /* 0x009896800000895d */ /* 0x010fea0003900000 */
[----:B------:R-:W4:Y:S02]  /*96d0*/  @!P0 SYNCS.PHASECHK.TRANS64 P0, [R4+URZ+0x80], R0 ;  /* 0x00008000040085a7 */ /* 0x000f2400080010ff */
[----:B----4-:R-:W-:Y:S05]  /*96e0*/  @!P0 BRA `(.L_x_101) ;  /* 0xfffffffc00f08947 */ /* 0x010fea000383ffff */
[----:B------:R-:W-:Y:S05]  /*96f0*/  BRA `(.L_x_100) ;  /* 0xffffffd800347947 */ /* 0x000fea000383ffff */
.L_x_109:
[----:B-1----:R1:W4:Y:S02]  /*9700*/  SYNCS.PHASECHK.TRANS64.TRYWAIT P0, [R2+URZ+0x80], R4 ;  /* 0x00008004020075a7 */ /* 0x00232400080011ff */
[----:B----4-:R-:W-:Y:S05]  /*9710*/  @!P0 NANOSLEEP.SYNCS 0x989680 ;  /* 0x009896800000895d */ /* 0x010fea0003900000 */
[----:B------:R-:W4:Y:S02]  /*9720*/  @!P0 SYNCS.PHASECHK.TRANS64 P0, [R2+URZ+0x80], R4 ;  /* 0x00008004020085a7 */ /* 0x000f2400080010ff */
[----:B----4-:R-:W-:Y:S05]  /*9730*/  @!P0 BRA `(.L_x_109) ;  /* 0xfffffffc00f08947 */ /* 0x010fea000383ffff */
[----:B------:R-:W-:Y:S05]  /*9740*/  BRA `(.L_x_108) ;  /* 0xffffffe0004c7947 */ /* 0x000fea000383ffff */
.L_x_117:
[----:B---3--:R3:W4:Y:S02]  /*9750*/  SYNCS.PHASECHK.TRANS64.TRYWAIT P0, [R3+URZ+0x80], R0 ;  /* 0x00008000030075a7 */ /* 0x00872400080011ff */
[----:B----4-:R-:W-:Y:S05]  /*9760*/  @!P0 NANOSLEEP.SYNCS 0x989680 ;  /* 0x009896800000895d */ /* 0x010fea0003900000 */
[----:B------:R-:W4:Y:S02]  /*9770*/  @!P0 SYNCS.PHASECHK.TRANS64 P0, [R3+URZ+0x80], R0 ;  /* 0x00008000030085a7 */ /* 0x000f2400080010ff */
[----:B----4-:R-:W-:Y:S05]  /*9780*/  @!P0 BRA `(.L_x_117) ;  /* 0xfffffffc00f08947 */ /* 0x010fea000383ffff */
[----:B------:R-:W-:Y:S05]  /*9790*/  BRA `(.L_x_116) ;  /* 0xffffffe800607947 */ /* 0x000fea000383ffff */
        .weak           $__internal_0_$__cuda_sm10x_tcgen05_guardrail_trap_col_being_dealloced_not_returned_by_alloc
        .type           $__internal_0_$__cuda_sm10x_tcgen05_guardrail_trap_col_being_dealloced_not_returned_by_alloc,@function
        .size           $__internal_0_$__cuda_sm10x_tcgen05_guardrail_trap_col_being_dealloced_not_returned_by_alloc,($__internal_1_$__cuda_sm10x_tcgen05_guardrail_trap_phase_invalid_during_alloc - $__internal_0_$__cuda_sm10x_tcgen05_guardrail_trap_col_being_dealloced_not_returned_by_alloc)
$__internal_0_$__cuda_sm10x_tcgen05_guardrail_trap_col_being_dealloced_not_returned_by_alloc:
[----:B------:R-:W-:Y:S05]  /*97a0*/  BPT.TRAP 0x1 ;  /* 0x000000040000795c */ /* 0x000fea0000300000 */
[----:B------:R-:W-:-:S04]  /*97b0*/  HFMA2 R3, -RZ, RZ, 0, 0 ;  /* 0x00000000ff037431 */ /* 0x000fc800000001ff */
[----:B------:R-:W-:Y:S05]  /*97c0*/  RET.REL.NODEC R2 `(_ZN7cutlass13device_kernelINS_4conv6kernel13ConvUniversalINS1_16ConvProblemShapeILNS1_8OperatorE0ELi3EEENS1_10collective14CollectiveConvINS1_47MainloopSm100TmaUmmaWarpSpecializedImplicitGemmILS5_0ELi8ELi3ELi1ELi2EN4cute5tupleIJNSA_1CILi1EEESD_SD_EEEEENSB_IJNSC_ILi64EEENSC_ILi128EEENSB_IJSG_EEEEEENS_10bfloat16_tESK_NSA_8TiledMMAINSA_8MMA_AtomIJNSA_20SM100_MMA_F16BF16_SSISK_SK_fLi64ELi128ELNSA_4UMMA5MajorE0ELSP_0ELNSO_7ScaleInE0ELSQ_0EEEEEENSA_6LayoutISE_NSB_IJNSC_ILi0EEESU_SU_EEEEENSB_IJNSA_10UnderscoreESX_SX_EEEEENS7_6detail27Sm100ImplicitGemmTileTraitsINSA_20SM90_TMA_LOAD_IM2COLENSA_14ComposedLayoutINSA_7SwizzleILi3ELi4ELi3EEENSA_18smem_ptr_flag_bitsILi16EEENST_INSB_IJNSC_ILi8EEESG_EEENSB_IJSG_SD_EEEEEEEvEENS11_INSA_13SM90_TMA_LOADES1C_vEEEENS_8epilogue10collective18CollectiveEpilogueINS1H_23Sm100TmaWarpSpecializedILi4ELi2ELi16ELb1ELb0EEEJSJ_NSB_IJNST_ISG_SD_EENST_INSC_ILi32EEESD_EEEEESK_NSB_IJNSB_IJllllEEESD_SU_EEESK_S1R_NS1H_6fusion15FusionCallbacksIS1L_NS1S_17LinearCombinationISK_fSK_fLNS_15FloatRoundStyleE2EEESJ_S1P_JEEENSA_5SM1004TMEM4LOAD26SM100_TMEM_LOAD_16dp256b4xES12_NS13_INS14_ILi2ELi4ELi3EEES17_NST_INSB_IJS18_S1N_EEENSB_IJS1N_SD_EEEEEEENSA_17SM75_U32x4_LDSM_NENSA_21SM90_TMA_STORE_IM2COLES26_NSA_17SM90_U32x4_STSM_NENSA_39AutoVectorizingCopyWithAssumedAlignmentILi128EEEEEEvvEEEEvNT_6ParamsE) ;  /* 0xffffff68020c7950 */ /* 0x000fea0003c3ffff */
        .weak           $__internal_1_$__cuda_sm10x_tcgen05_guardrail_trap_phase_invalid_during_alloc
        .type           $__internal_1_$__cuda_sm10x_tcgen05_guardrail_trap_phase_invalid_during_alloc,@function
        .size           $__internal_1_$__cuda_sm10x_tcgen05_guardrail_trap_phase_invalid_during_alloc,($__internal_2_$__cuda_sm10x_tcgen05_guardrail_trap_unallocated_columns_being_dealloced - $__internal_1_$__cuda_sm10x_tcgen05_guardrail_trap_phase_invalid_during_alloc)
$__internal_1_$__cuda_sm10x_tcgen05_guardrail_trap_phase_invalid_during_alloc:
[----:B------:R-:W-:Y:S05]  /*97d0*/  BPT.TRAP 0x1 ;  /* 0x000000040000795c */ /* 0x000fea0000300000 */
[----:B------:R-:W-:-:S04]  /*97e0*/  MOV R3, 0x0 ;  /* 0x0000000000037802 */ /* 0x000fc80000000f00 */
[----:B------:R-:W-:Y:S05]  /*97f0*/  RET.REL.NODEC R2 `(_ZN7cutlass13device_kernelINS_4conv6kernel13ConvUniversalINS1_16ConvProblemShapeILNS1_8OperatorE0ELi3EEENS1_10collective14CollectiveConvINS1_47MainloopSm100TmaUmmaWarpSpecializedImplicitGemmILS5_0ELi8ELi3ELi1ELi2EN4cute5tupleIJNSA_1CILi1EEESD_SD_EEEEENSB_IJNSC_ILi64EEENSC_ILi128EEENSB_IJSG_EEEEEENS_10bfloat16_tESK_NSA_8TiledMMAINSA_8MMA_AtomIJNSA_20SM100_MMA_F16BF16_SSISK_SK_fLi64ELi128ELNSA_4UMMA5MajorE0ELSP_0ELNSO_7ScaleInE0ELSQ_0EEEEEENSA_6LayoutISE_NSB_IJNSC_ILi0EEESU_SU_EEEEENSB_IJNSA_10UnderscoreESX_SX_EEEEENS7_6detail27Sm100ImplicitGemmTileTraitsINSA_20SM90_TMA_LOAD_IM2COLENSA_14ComposedLayoutINSA_7SwizzleILi3ELi4ELi3EEENSA_18smem_ptr_flag_bitsILi16EEENST_INSB_IJNSC_ILi8EEESG_EEENSB_IJSG_SD_EEEEEEEvEENS11_INSA_13SM90_TMA_LOADES1C_vEEEENS_8epilogue10collective18CollectiveEpilogueINS1H_23Sm100TmaWarpSpecializedILi4ELi2ELi16ELb1ELb0EEEJSJ_NSB_IJNST_ISG_SD_EENST_INSC_ILi32EEESD_EEEEESK_NSB_IJNSB_IJllllEEESD_SU_EEESK_S1R_NS1H_6fusion15FusionCallbacksIS1L_NS1S_17LinearCombinationISK_fSK_fLNS_15FloatRoundStyleE2EEESJ_S1P_JEEENSA_5SM1004TMEM4LOAD26SM100_TMEM_LOAD_16dp256b4xES12_NS13_INS14_ILi2ELi4ELi3EEES17_NST_INSB_IJS18_S1N_EEENSB_IJS1N_SD_EEEEEEENSA_17SM75_U32x4_LDSM_NENSA_21SM90_TMA_STORE_IM2COLES26_NSA_17SM90_U32x4_STSM_NENSA_39AutoVectorizingCopyWithAssumedAlignmentILi128EEEEEEvvEEEEvNT_6ParamsE) ;  /* 0xffffff6802007950 */ /* 0x000fea0003c3ffff */
        .weak           $__internal_2_$__cuda_sm10x_tcgen05_guardrail_trap_unallocated_columns_being_dealloced
        .type           $__internal_2_$__cuda_sm10x_tcgen05_guardrail_trap_unallocated_columns_being_dealloced,@function
        .size           $__internal_2_$__cuda_sm10x_tcgen05_guardrail_trap_unallocated_columns_being_dealloced,(.L_x_178 - $__internal_2_$__cuda_sm10x_tcgen05_guardrail_trap_unallocated_columns_being_dealloced)
$__internal_2_$__cuda_sm10x_tcgen05_guardrail_trap_unallocated_columns_being_dealloced:
[----:B------:R-:W-:Y:S05]  /*9800*/  BPT.TRAP 0x1 ;  /* 0x000000040000795c */ /* 0x000fea0000300000 */
[----:B------:R-:W-:-:S04]  /*9810*/  HFMA2 R3, -RZ, RZ, 0, 0 ;  /* 0x00000000ff037431 */ /* 0x000fc800000001ff */
[----:B------:R-:W-:Y:S05]  /*9820*/  RET.REL.NODEC R2 `(_ZN7cutlass13device_kernelINS_4conv6kernel13ConvUniversalINS1_16ConvProblemShapeILNS1_8OperatorE0ELi3EEENS1_10collective14CollectiveConvINS1_47MainloopSm100TmaUmmaWarpSpecializedImplicitGemmILS5_0ELi8ELi3ELi1ELi2EN4cute5tupleIJNSA_1CILi1EEESD_SD_EEEEENSB_IJNSC_ILi64EEENSC_ILi128EEENSB_IJSG_EEEEEENS_10bfloat16_tESK_NSA_8TiledMMAINSA_8MMA_AtomIJNSA_20SM100_MMA_F16BF16_SSISK_SK_fLi64ELi128ELNSA_4UMMA5MajorE0ELSP_0ELNSO_7ScaleInE0ELSQ_0EEEEEENSA_6LayoutISE_NSB_IJNSC_ILi0EEESU_SU_EEEEENSB_IJNSA_10UnderscoreESX_SX_EEEEENS7_6detail27Sm100ImplicitGemmTileTraitsINSA_20SM90_TMA_LOAD_IM2COLENSA_14ComposedLayoutINSA_7SwizzleILi3ELi4ELi3EEENSA_18smem_ptr_flag_bitsILi16EEENST_INSB_IJNSC_ILi8EEESG_EEENSB_IJSG_SD_EEEEEEEvEENS11_INSA_13SM90_TMA_LOADES1C_vEEEENS_8epilogue10collective18CollectiveEpilogueINS1H_23Sm100TmaWarpSpecializedILi4ELi2ELi16ELb1ELb0EEEJSJ_NSB_IJNST_ISG_SD_EENST_INSC_ILi32EEESD_EEEEESK_NSB_IJNSB_IJllllEEESD_SU_EEESK_S1R_NS1H_6fusion15FusionCallbacksIS1L_NS1S_17LinearCombinationISK_fSK_fLNS_15FloatRoundStyleE2EEESJ_S1P_JEEENSA_5SM1004TMEM4LOAD26SM100_TMEM_LOAD_16dp256b4xES12_NS13_INS14_ILi2ELi4ELi3EEES17_NST_INSB_IJS18_S1N_EEENSB_IJS1N_SD_EEEEEEENSA_17SM75_U32x4_LDSM_NENSA_21SM90_TMA_STORE_IM2COLES26_NSA_17SM90_U32x4_STSM_NENSA_39AutoVectorizingCopyWithAssumedAlignmentILi128EEEEEEvvEEEEvNT_6ParamsE) ;  /* 0xffffff6402f47950 */ /* 0x000fea0003c3ffff */
.L_x_177:
[----:B------:R-:W-:-:S00]  /*9830*/  BRA `(.L_x_177) ;  /* 0xfffffffc00fc7947 */ /* 0x000fc0000383ffff */
[----:B------:R-:W-:-:S00]  /*9840*/  NOP ;  /* 0x0000000000007918 */ /* 0x000fc00000000000 */
        /* <DEDUP_REMOVED lines=11> */
.L_x_178:


//--------------------- .nv.global.init           --------------------------
	.section	.nv.global.init,"aw",@progbits
.nv.global.init:
	.type		$str$29,@object
	.size		$str$29,($str$30 - $str$29)
$str$29:
        /*0000*/ 	.byte	0x28, 0x61, 0x64, 0x64, 0x72, 0x65, 0x73, 0x73, 0x20, 0x26, 0x20, 0x6d, 0x61, 0x73, 0x6b, 0x29
        /*0010*/ 	.byte	0x20, 0x3d, 0x3d, 0x20, 0x30, 0x00
	.type		$str$30,@object
	.size		$str$30,($str$28 - $str$30)
$str$30:
        /*0016*/ 	.byte	0x2f, 0x74, 0x6d, 0x70, 0x2f, 0x63, 0x75, 0x74, 0x6c, 0x61, 0x73, 0x73, 0x5f, 0x73, 0x77, 0x65
        /*0026*/ 	.byte	0x65, 0x70, 0x5f, 0x73, 0x72, 0x63, 0x2f, 0x69, 0x6e, 0x63, 0x6c, 0x75, 0x64, 0x65, 0x2f, 0x63
        /*0036*/ 	.byte	0x75, 0x74, 0x65, 0x2f, 0x70, 0x6f, 0x69, 0x6e, 0x74, 0x65, 0x72, 0x5f, 0x66, 0x6c, 0x61, 0x67
        /*0046*/ 	.byte	0x67, 0x65, 0x64, 0x2e, 0x68, 0x70, 0x70, 0x00
	.type		$str$28,@object
	.size		$str$28,($str$27 - $str$28)
$str$28:
        /*004e*/ 	.byte	0x2f, 0x74, 0x6d, 0x70, 0x2f, 0x63, 0x75, 0x74, 0x6c, 0x61, 0x73, 0x73, 0x5f, 0x73, 0x77, 0x65
        /*005e*/ 	.byte	0x65, 0x70, 0x5f, 0x73, 0x72, 0x63, 0x2f, 0x69, 0x6e, 0x63, 0x6c, 0x75, 0x64, 0x65, 0x2f, 0x63
        /*006e*/ 	.byte	0x75, 0x74, 0x65, 0x2f, 0x61, 0x74, 0x6f, 0x6d, 0x2f, 0x63, 0x6f, 0x70, 0x79, 0x5f, 0x74, 0x72
        /*007e*/ 	.byte	0x61, 0x69, 0x74, 0x73, 0x5f, 0x73, 0x6d, 0x31, 0x30, 0x30, 0x2e, 0x68, 0x70, 0x70, 0x00
	.type		$str$27,@object
	.size		$str$27,(__unnamed_1 - $str$27)
$str$27:
        /*008d*/ 	.byte	0x28, 0x28, 0x75, 0x69, 0x6e, 0x74, 0x33, 0x32, 0x5f, 0x74, 0x28, 0x74, 0x68, 0x72, 0x65, 0x61
        /*009d*/ 	.byte	0x64, 0x49, 0x64, 0x78, 0x2e, 0x78, 0x29, 0x20, 0x2f, 0x20, 0x33, 0x32, 0x29, 0x20, 0x25, 0x20
        /*00ad*/ 	.byte	0x34, 0x29, 0x20, 0x3d, 0x3d, 0x20, 0x28, 0x28, 0x28, 0x74, 0x6d, 0x65, 0x6d, 0x5f, 0x61, 0x64
        /*00bd*/ 	.byte	0x64, 0x72, 0x20, 0x3e, 0x3e, 0x20, 0x31, 0x36, 0x29, 0x20, 0x2f, 0x20, 0x33, 0x32, 0x29, 0x20
        /*00cd*/ 	.byte	0x25, 0x20, 0x34, 0x29, 0x00
	.type		__unnamed_1,@object
	.size		__unnamed_1,(__unnamed_2 - __unnamed_1)
__unnamed_1:
        /*00d2*/ 	.byte	0x61, 0x75, 0x74, 0x6f, 0x20, 0x63, 0x75, 0x74, 0x65, 0x3a, 0x3a, 0x61, 0x73, 0x5f, 0x70, 0x6f
        /* <DEDUP_REMOVED lines=24> */
        /*0262*/ 	.byte	0x30, 0x34, 0x38, 0x3e, 0x3e, 0x3e, 0x3e, 0x5d, 0x00
	.type		__unnamed_2,@object
	.size		__unnamed_2,(.L_2 - __unnamed_2)
__unnamed_2:
        /* <DEDUP_REMOVED lines=45> */
        /*053b*/ 	.byte	0x3e, 0x3e, 0x3e, 0x5d, 0x00
.L_2:


//--------------------- .nv.shared._ZN7cutlass13device_kernelINS_4conv6kernel13ConvUniversalINS1_16ConvProblemShapeILNS1_8OperatorE0ELi3EEENS1_10collective14CollectiveConvINS1_47MainloopSm100TmaUmmaWarpSpecializedImplicitGemmILS5_0ELi8ELi3ELi1ELi2EN4cute5tupleIJNSA_1CILi1EEESD_SD_EEEEENSB_IJNSC_ILi64EEENSC_ILi128EEENSB_IJSG_EEEEEENS_10bfloat16_tESK_NSA_8TiledMMAINSA_8MMA_AtomIJNSA_20SM100_MMA_F16BF16_SSISK_SK_fLi64ELi128ELNSA_4UMMA5MajorE0ELSP_0ELNSO_7ScaleInE0ELSQ_0EEEEEENSA_6LayoutISE_NSB_IJNSC_ILi0EEESU_SU_EEEEENSB_IJNSA_10UnderscoreESX_SX_EEEEENS7_6detail27Sm100ImplicitGemmTileTraitsINSA_20SM90_TMA_LOAD_IM2COLENSA_14ComposedLayoutINSA_7SwizzleILi3ELi4ELi3EEENSA_18smem_ptr_flag_bitsILi16EEENST_INSB_IJNSC_ILi8EEESG_EEENSB_IJSG_SD_EEEEEEEvEENS11_INSA_13SM90_TMA_LOADES1C_vEEEENS_8epilogue10collective18CollectiveEpilogueINS1H_23Sm100TmaWarpSpecializedILi4ELi2ELi16ELb1ELb0EEEJSJ_NSB_IJNST_ISG_SD_EENST_INSC_ILi32EEESD_EEEEESK_NSB_IJNSB_IJllllEEESD_SU_EEESK_S1R_NS1H_6fusion15FusionCallbacksIS1L_NS1S_17LinearCombinationISK_fSK_fLNS_15FloatRoundStyleE2EEESJ_S1P_JEEENSA_5SM1004TMEM4LOAD26SM100_TMEM_LOAD_16dp256b4xES12_NS13_INS14_ILi2ELi4ELi3EEES17_NST_INSB_IJS18_S1N_EEENSB_IJS1N_SD_EEEEEEENSA_17SM75_U32x4_LDSM_NENSA_21SM90_TMA_STORE_IM2COLES26_NSA_17SM90_U32x4_STSM_NENSA_39AutoVectorizingCopyWithAssumedAlignmentILi128EEEEEEvvEEEEvNT_6ParamsE --------------------------
	.section	.nv.shared._ZN7cutlass13device_kernelINS_4conv6kernel13ConvUniversalINS1_16ConvProblemShapeILNS1_8OperatorE0ELi3EEENS1_10collective14CollectiveConvINS1_47MainloopSm100TmaUmmaWarpSpecializedImplicitGemmILS5_0ELi8ELi3ELi1ELi2EN4cute5tupleIJNSA_1CILi1EEESD_SD_EEEEENSB_IJNSC_ILi64EEENSC_ILi128EEENSB_IJSG_EEEEEENS_10bfloat16_tESK_NSA_8TiledMMAINSA_8MMA_AtomIJNSA_20SM100_MMA_F16BF16_SSISK_SK_fLi64ELi128ELNSA_4UMMA5MajorE0ELSP_0ELNSO_7ScaleInE0ELSQ_0EEEEEENSA_6LayoutISE_NSB_IJNSC_ILi0EEESU_SU_EEEEENSB_IJNSA_10UnderscoreESX_SX_EEEEENS7_6detail27Sm100ImplicitGemmTileTraitsINSA_20SM90_TMA_LOAD_IM2COLENSA_14ComposedLayoutINSA_7SwizzleILi3ELi4ELi3EEENSA_18smem_ptr_flag_bitsILi16EEENST_INSB_IJNSC_ILi8EEESG_EEENSB_IJSG_SD_EEEEEEEvEENS11_INSA_13SM90_TMA_LOADES1C_vEEEENS_8epilogue10collective18CollectiveEpilogueINS1H_23Sm100TmaWarpSpecializedILi4ELi2ELi16ELb1ELb0EEEJSJ_NSB_IJNST_ISG_SD_EENST_INSC_ILi32EEESD_EEEEESK_NSB_IJNSB_IJllllEEESD_SU_EEESK_S1R_NS1H_6fusion15FusionCallbacksIS1L_NS1S_17LinearCombinationISK_fSK_fLNS_15FloatRoundStyleE2EEESJ_S1P_JEEENSA_5SM1004TMEM4LOAD26SM100_TMEM_LOAD_16dp256b4xES12_NS13_INS14_ILi2ELi4ELi3EEES17_NST_INSB_IJS18_S1N_EEENSB_IJS1N_SD_EEEEEEENSA_17SM75_U32x4_LDSM_NENSA_21SM90_TMA_STORE_IM2COLES26_NSA_17SM90_U32x4_STSM_NENSA_39AutoVectorizingCopyWithAssumedAlignmentILi128EEEEEEvvEEEEvNT_6ParamsE,"aw",@nobits
	.sectionflags	@""
	.align	16
	.zero		1024


//--------------------- .nv.shared.reserved.0     --------------------------
	.section	.nv.shared.reserved.0,"aw",@nobits
	.weak		__nv_reservedSMEM_offset_0_alias
	.size		__nv_reservedSMEM_offset_0_alias, 0, 64
	.other		__nv_reservedSMEM_offset_0_alias,@"STO_CUDA_RESERVED_SHARED STV_DEFAULT"
__nv_reservedSMEM_offset_0_alias:
	.zero		0
.nv.shared.reserved.0:
	.zero		64
	.weak		__nv_reservedSMEM_tcgen05_partition
	.type		__nv_reservedSMEM_tcgen05_partition,@object
	.size		__nv_reservedSMEM_tcgen05_partition,(.L_0 - __nv_reservedSMEM_tcgen05_partition)
__nv_reservedSMEM_tcgen05_partition:
	.zero		32
.L_0:


//--------------------- .nv.global                --------------------------
	.section	.nv.global,"aw",@nobits
.nv.global:
	.type		_ZN39_INTERNAL_2332d007_4_k_cu_402c79ee_39794cute1_E,@object
	.size		_ZN39_INTERNAL_2332d007_4_k_cu_402c79ee_39794cute1_E,(_ZN39_INTERNAL_2332d007_4_k_cu_402c79ee_39794cuda3std3__45__cpo6cbeginE - _ZN39_INTERNAL_2332d007_4_k_cu_402c79ee_39794cute1_E)
_ZN39_INTERNAL_2332d007_4_k_cu_402c79ee_39794cute1_E:
	.zero		1
	.type		_ZN39_INTERNAL_2332d007_4_k_cu_402c79ee_39794cuda3std3__45__cpo6cbeginE,@object
	.size		_ZN39_INTERNAL_2332d007_4_k_cu_402c79ee_39794cuda3std3__45__cpo6cbeginE,(_ZN39_INTERNAL_2332d007_4_k_cu_402c79ee_39794cuda3std3__48in_placeE - _ZN39_INTERNAL_2332d007_4_k_cu_402c79ee_39794cuda3std3__45__cpo6cbeginE)
_ZN39_INTERNAL_2332d007_4_k_cu_402c79ee_39794cuda3std3__45__cpo6cbeginE:
	.zero		1
	.type		_ZN39_INTERNAL_2332d007_4_k_cu_402c79ee_39794cuda3std3__48in_placeE,@object
	.size		_ZN39_INTERNAL_2332d007_4_k_cu_402c79ee_39794cuda3std3__48in_placeE,(_ZN39_INTERNAL_2332d007_4_k_cu_402c79ee_39794cuda3std6ranges3__45__cpo9iter_moveE - _ZN39_INTERNAL_2332d007_4_k_cu_402c79ee_39794cuda3std3__48in_placeE)
_ZN39_INTERNAL_2332d007_4_k_cu_402c79ee_39794cuda3std3__48in_placeE:
	.zero		1
	.type		_ZN39_INTERNAL_2332d007_4_k_cu_402c79ee_39794cuda3std6ranges3__45__cpo9iter_moveE,@object
	.size		_ZN39_INTERNAL_2332d007_4_k_cu_402c79ee_39794cuda3std6ranges3__45__cpo9iter_moveE,(_ZN39_INTERNAL_2332d007_4_k_cu_402c79ee_39794cuda3std3__45__cpo5beginE - _ZN39_INTERNAL_2332d007_4_k_cu_402c79ee_39794cuda3std6ranges3__45__cpo9iter_moveE)
_ZN39_INTERNAL_2332d007_4_k_cu_402c79ee_39794cuda3std6ranges3__45__cpo9iter_moveE:
	.zero		1
	.type		_ZN39_INTERNAL_2332d007_4_k_cu_402c79ee_39794cuda3std3__45__cpo5beginE,@object
	.size		_ZN39_INTERNAL_2332d007_4_k_cu_402c79ee_39794cuda3std3__45__cpo5beginE,(_ZN39_INTERNAL_2332d007_4_k_cu_402c79ee_39794cuda3std3__441_GLOBAL__N__2332d007_4_k_cu_402c79ee_39796ignoreE - _ZN39_INTERNAL_2332d007_4_k_cu_402c79ee_39794cuda3std3__45__cpo5beginE)
_ZN39_INTERNAL_2332d007_4_k_cu_402c79ee_39794cuda3std3__45__cpo5beginE:
	.zero		1
	.type		_ZN39_INTERNAL_2332d007_4_k_cu_402c79ee_39794cuda3std3__441_GLOBAL__N__2332d007_4_k_cu_402c79ee_39796ignoreE,@object
	.size		_ZN39_INTERNAL_2332d007_4_k_cu_402c79ee_39794cuda3std3__441_GLOBAL__N__2332d007_4_k_cu_402c79ee_39796ignoreE,(_ZN39_INTERNAL_2332d007_4_k_cu_402c79ee_39794cute7productE - _ZN39_INTERNAL_2332d007_4_k_cu_402c79ee_39794cuda3std3__441_GLOBAL__N__2332d007_4_k_cu_402c79ee_39796ignoreE)
_ZN39_INTERNAL_2332d007_4_k_cu_402c79ee_39794cuda3std3__441_GLOBAL__N__2332d007_4_k_cu_402c79ee_39796ignoreE:
	.zero		1
	.type		_ZN39_INTERNAL_2332d007_4_k_cu_402c79ee_39794cute7productE,@object
	.size		_ZN39_INTERNAL_2332d007_4_k_cu_402c79ee_39794cute7productE,(_ZN39_INTERNAL_2332d007_4_k_cu_402c79ee_39794cuda3std3__45__cpo3endE - _ZN39_INTERNAL_2332d007_4_k_cu_402c79ee_39794cute7productE)
_ZN39_INTERNAL_2332d007_4_k_cu_402c79ee_39794cute7productE:
	.zero		1
	.type		_ZN39_INTERNAL_2332d007_4_k_cu_402c79ee_39794cuda3std3__45__cpo3endE,@object
	.size		_ZN39_INTERNAL_2332d007_4_k_cu_402c79ee_39794cuda3std3__45__cpo3endE,(_ZN39_INTERNAL_2332d007_4_k_cu_402c79ee_39794cuda3std3__419piecewise_constructE - _ZN39_INTERNAL_2332d007_4_k_cu_402c79ee_39794cuda3std3__45__cpo3endE)
_ZN39_INTERNAL_2332d007_4_k_cu_402c79ee_39794cuda3std3__45__cpo3endE:
	.zero		1
	.type		_ZN39_INTERNAL_2332d007_4_k_cu_402c79ee_39794cuda3std3__419piecewise_constructE,@object
	.size		_ZN39_INTERNAL_2332d007_4_k_cu_402c79ee_39794cuda3std3__419piecewise_constructE,(_ZN39_INTERNAL_2332d007_4_k_cu_402c79ee_39794cuda3std3__45__cpo4cendE - _ZN39_INTERNAL_2332d007_4_k_cu_402c79ee_39794cuda3std3__419piecewise_constructE)
_ZN39_INTERNAL_2332d007_4_k_cu_402c79ee_39794cuda3std3__419piecewise_constructE:
	.zero		1
	.type		_ZN39_INTERNAL_2332d007_4_k_cu_402c79ee_39794cuda3std3__45__cpo4cendE,@object
	.size		_ZN39_INTERNAL_2332d007_4_k_cu_402c79ee_39794cuda3std3__45__cpo4cendE,(_ZN39_INTERNAL_2332d007_4_k_cu_402c79ee_39794cuda3std6ranges3__45__cpo4swapE - _ZN39_INTERNAL_2332d007_4_k_cu_402c79ee_39794cuda3std3__45__cpo4cendE)
_ZN39_INTERNAL_2332d007_4_k_cu_402c79ee_39794cuda3std3__45__cpo4cendE:
	.zero		1
	.type		_ZN39_INTERNAL_2332d007_4_k_cu_402c79ee_39794cuda3std6ranges3__45__cpo4swapE,@object
	.size		_ZN39_INTERNAL_2332d007_4_k_cu_402c79ee_39794cuda3std6ranges3__45__cpo4swapE,(.L_10 - _ZN39_INTERNAL_2332d007_4_k_cu_402c79ee_39794cuda3std6ranges3__45__cpo4swapE)
_ZN39_INTERNAL_2332d007_4_k_cu_402c79ee_39794cuda3std6ranges3__45__cpo4swapE:
	.zero		1
.L_10:


//--------------------- .nv.constant0._ZN7cutlass13device_kernelINS_4conv6kernel13ConvUniversalINS1_16ConvProblemShapeILNS1_8OperatorE0ELi3EEENS1_10collective14CollectiveConvINS1_47MainloopSm100TmaUmmaWarpSpecializedImplicitGemmILS5_0ELi8ELi3ELi1ELi2EN4cute5tupleIJNSA_1CILi1EEESD_SD_EEEEENSB_IJNSC_ILi64EEENSC_ILi128EEENSB_IJSG_EEEEEENS_10bfloat16_tESK_NSA_8TiledMMAINSA_8MMA_AtomIJNSA_20SM100_MMA_F16BF16_SSISK_SK_fLi64ELi128ELNSA_4UMMA5MajorE0ELSP_0ELNSO_7ScaleInE0ELSQ_0EEEEEENSA_6LayoutISE_NSB_IJNSC_ILi0EEESU_SU_EEEEENSB_IJNSA_10UnderscoreESX_SX_EEEEENS7_6detail27Sm100ImplicitGemmTileTraitsINSA_20SM90_TMA_LOAD_IM2COLENSA_14ComposedLayoutINSA_7SwizzleILi3ELi4ELi3EEENSA_18smem_ptr_flag_bitsILi16EEENST_INSB_IJNSC_ILi8EEESG_EEENSB_IJSG_SD_EEEEEEEvEENS11_INSA_13SM90_TMA_LOADES1C_vEEEENS_8epilogue10collective18CollectiveEpilogueINS1H_23Sm100TmaWarpSpecializedILi4ELi2ELi16ELb1ELb0EEEJSJ_NSB_IJNST_ISG_SD_EENST_INSC_ILi32EEESD_EEEEESK_NSB_IJNSB_IJllllEEESD_SU_EEESK_S1R_NS1H_6fusion15FusionCallbacksIS1L_NS1S_17LinearCombinationISK_fSK_fLNS_15FloatRoundStyleE2EEESJ_S1P_JEEENSA_5SM1004TMEM4LOAD26SM100_TMEM_LOAD_16dp256b4xES12_NS13_INS14_ILi2ELi4ELi3EEES17_NST_INSB_IJS18_S1N_EEENSB_IJS1N_SD_EEEEEEENSA_17SM75_U32x4_LDSM_NENSA_21SM90_TMA_STORE_IM2COLES26_NSA_17SM90_U32x4_STSM_NENSA_39AutoVectorizingCopyWithAssumedAlignmentILi128EEEEEEvvEEEEvNT_6ParamsE --------------------------
	.section	.nv.constant0._ZN7cutlass13device_kernelINS_4conv6kernel13ConvUniversalINS1_16ConvProblemShapeILNS1_8OperatorE0ELi3EEENS1_10collective14CollectiveConvINS1_47MainloopSm100TmaUmmaWarpSpecializedImplicitGemmILS5_0ELi8ELi3ELi1ELi2EN4cute5tupleIJNSA_1CILi1EEESD_SD_EEEEENSB_IJNSC_ILi64EEENSC_ILi128EEENSB_IJSG_EEEEEENS_10bfloat16_tESK_NSA_8TiledMMAINSA_8MMA_AtomIJNSA_20SM100_MMA_F16BF16_SSISK_SK_fLi64ELi128ELNSA_4UMMA5MajorE0ELSP_0ELNSO_7ScaleInE0ELSQ_0EEEEEENSA_6LayoutISE_NSB_IJNSC_ILi0EEESU_SU_EEEEENSB_IJNSA_10UnderscoreESX_SX_EEEEENS7_6detail27Sm100ImplicitGemmTileTraitsINSA_20SM90_TMA_LOAD_IM2COLENSA_14ComposedLayoutINSA_7SwizzleILi3ELi4ELi3EEENSA_18smem_ptr_flag_bitsILi16EEENST_INSB_IJNSC_ILi8EEESG_EEENSB_IJSG_SD_EEEEEEEvEENS11_INSA_13SM90_TMA_LOADES1C_vEEEENS_8epilogue10collective18CollectiveEpilogueINS1H_23Sm100TmaWarpSpecializedILi4ELi2ELi16ELb1ELb0EEEJSJ_NSB_IJNST_ISG_SD_EENST_INSC_ILi32EEESD_EEEEESK_NSB_IJNSB_IJllllEEESD_SU_EEESK_S1R_NS1H_6fusion15FusionCallbacksIS1L_NS1S_17LinearCombinationISK_fSK_fLNS_15FloatRoundStyleE2EEESJ_S1P_JEEENSA_5SM1004TMEM4LOAD26SM100_TMEM_LOAD_16dp256b4xES12_NS13_INS14_ILi2ELi4ELi3EEES17_NST_INSB_IJS18_S1N_EEENSB_IJS1N_SD_EEEEEEENSA_17SM75_U32x4_LDSM_NENSA_21SM90_TMA_STORE_IM2COLES26_NSA_17SM90_U32x4_STSM_NENSA_39AutoVectorizingCopyWithAssumedAlignmentILi128EEEEEEvvEEEEvNT_6ParamsE,"a",@progbits
	.sectionflags	@""
	.align	4
.nv.constant0._ZN7cutlass13device_kernelINS_4conv6kernel13ConvUniversalINS1_16ConvProblemShapeILNS1_8OperatorE0ELi3EEENS1_10collective14CollectiveConvINS1_47MainloopSm100TmaUmmaWarpSpecializedImplicitGemmILS5_0ELi8ELi3ELi1ELi2EN4cute5tupleIJNSA_1CILi1EEESD_SD_EEEEENSB_IJNSC_ILi64EEENSC_ILi128EEENSB_IJSG_EEEEEENS_10bfloat16_tESK_NSA_8TiledMMAINSA_8MMA_AtomIJNSA_20SM100_MMA_F16BF16_SSISK_SK_fLi64ELi128ELNSA_4UMMA5MajorE0ELSP_0ELNSO_7ScaleInE0ELSQ_0EEEEEENSA_6LayoutISE_NSB_IJNSC_ILi0EEESU_SU_EEEEENSB_IJNSA_10UnderscoreESX_SX_EEEEENS7_6detail27Sm100ImplicitGemmTileTraitsINSA_20SM90_TMA_LOAD_IM2COLENSA_14ComposedLayoutINSA_7SwizzleILi3ELi4ELi3EEENSA_18smem_ptr_flag_bitsILi16EEENST_INSB_IJNSC_ILi8EEESG_EEENSB_IJSG_SD_EEEEEEEvEENS11_INSA_13SM90_TMA_LOADES1C_vEEEENS_8epilogue10collective18CollectiveEpilogueINS1H_23Sm100TmaWarpSpecializedILi4ELi2ELi16ELb1ELb0EEEJSJ_NSB_IJNST_ISG_SD_EENST_INSC_ILi32EEESD_EEEEESK_NSB_IJNSB_IJllllEEESD_SU_EEESK_S1R_NS1H_6fusion15FusionCallbacksIS1L_NS1S_17LinearCombinationISK_fSK_fLNS_15FloatRoundStyleE2EEESJ_S1P_JEEENSA_5SM1004TMEM4LOAD26SM100_TMEM_LOAD_16dp256b4xES12_NS13_INS14_ILi2ELi4ELi3EEES17_NST_INSB_IJS18_S1N_EEENSB_IJS1N_SD_EEEEEEENSA_17SM75_U32x4_LDSM_NENSA_21SM90_TMA_STORE_IM2COLES26_NSA_17SM90_U32x4_STSM_NENSA_39AutoVectorizingCopyWithAssumedAlignmentILi128EEEEEEvvEEEEvNT_6ParamsE:
	.zero		3200


//--------------------- SYMBOLS --------------------------

	.type		.nv.reservedSmem.offset0,@object
	.size		.nv.reservedSmem.offset0,0x4
	.type		.nv.reservedSmem.cap,@object
	.size		.nv.reservedSmem.cap,0x4
	.type		__assertfail,@function
